	.target	sm_90a

	.elftype	@"ET_EXEC"


//--------------------- .note.nv.tkinfo           --------------------------
	.section	.note.nv.tkinfo,"",@"SHT_NOTE"
	.sectionflags	@"SHF_NOTE_NV_TKINFO"
	.tkinfo
        /*0018*/ 	.word	0x00000002
        /*0030*/ 	.string	""
        /*0030*/ 	.string	"ptxas"
        /*0030*/ 	.string	"Cuda compilation tools, release 13.0, V13.0.88"
        /*0030*/ 	.string	"Build cuda_13.0.r13.0/compiler.36424714_0"
        /*0030*/ 	.string	"-arch sm_90a -m 64 "



//--------------------- .note.nv.cuinfo           --------------------------
	.section	.note.nv.cuinfo,"",@"SHT_NOTE"
	.sectionflags	@"SHF_NOTE_NV_CUINFO"
        /*0018*/ 	.short	0x0002
        /*001a*/ 	.short	0x005a
        /*001c*/ 	.short	0x0082
	.zero		2


//--------------------- .nv.info                  --------------------------
	.section	.nv.info,"",@"SHT_CUDA_INFO"
	.align	4


	//----- nvinfo : EIATTR_REGCOUNT
	.align		4
        /*0000*/ 	.byte	0x04, 0x2f
        /*0002*/ 	.short	(.L_12 - .L_11)
	.align		4
.L_11:
        /*0004*/ 	.word	index@(_ZN7cutlass13device_kernelINS_4conv6kernel13ConvUniversalINS1_16ConvProblemShapeILNS1_8OperatorE1ELi2EEENS1_10collective14CollectiveConvINS1_46MainloopSm90TmaGmmaWarpSpecializedImplicitGemmILS5_1ELi28ELi2EN4cute5tupleIJNSA_1CILi1EEESD_SD_EEENS1_36KernelImplicitTmaWarpSpecializedSm90ELi1EEENSB_IJNSC_ILi64EEESH_NSB_IJNSC_ILi32EEEEEEEEENS_10bfloat16_tESL_NSA_8TiledMMAINSA_8MMA_AtomIJNSA_4SM904GMMA27MMA_64x64x16_F32BF16BF16_SSILNSP_5MajorE0ELSR_1ELNSP_7ScaleInE1ELSS_1EEEEEENSA_6LayoutISE_NSB_IJNSC_ILi0EEESW_SW_EEEEENSB_IJNSA_10UnderscoreESZ_SZ_EEEEENS7_6detail26Sm90ImplicitGemmTileTraitsINSA_20SM90_TMA_LOAD_IM2COLENSA_14ComposedLayoutINSA_7SwizzleILi2ELi4ELi3EEENSA_18smem_ptr_flag_bitsILi16EEENSV_INSB_IJNSB_IJNSC_ILi8EEES1A_EEENSB_IJSI_SD_EEENSB_IJSD_NSC_ILi28EEEEEEEEENSB_IJNSB_IJSI_NSC_ILi256EEEEEENSB_IJSD_SW_EEENSB_IJSW_NSC_ILi2048EEEEEEEEEEEEEvEENS13_INSA_13SM90_TMA_LOADENS15_INS16_ILi3ELi4ELi3EEES19_NSV_INSB_IJNSB_IJSH_SD_EEENSB_IJS1A_NSC_ILi4EEEEEES1E_EEENSB_IJS1I_NSB_IJSH_NSC_ILi512EEEEEES1K_EEEEEEEvEEEENS_8epilogue10collective6detail29Sm90TmaWarpSpecializedAdapterINS23_15DefaultEpilogueISL_NSB_IJNSB_IJlllEEESD_SW_EEES28_NS22_6thread17LinearCombinationISL_Li1EffLNS29_9ScaleType4KindE0ELNS_15FloatRoundStyleE2ESL_EENS_4gemm15EpilogueDefaultEEEEEvvEEEEvNT_6ParamsE)
        /*0008*/ 	.word	0x0000003a


	//----- nvinfo : EIATTR_FRAME_SIZE
	.align		4
.L_12:
        /*000c*/ 	.byte	0x04, 0x11
        /*000e*/ 	.short	(.L_14 - .L_13)
	.align		4
.L_13:
        /*0010*/ 	.word	index@(_ZN7cutlass13device_kernelINS_4conv6kernel13ConvUniversalINS1_16ConvProblemShapeILNS1_8OperatorE1ELi2EEENS1_10collective14CollectiveConvINS1_46MainloopSm90TmaGmmaWarpSpecializedImplicitGemmILS5_1ELi28ELi2EN4cute5tupleIJNSA_1CILi1EEESD_SD_EEENS1_36KernelImplicitTmaWarpSpecializedSm90ELi1EEENSB_IJNSC_ILi64EEESH_NSB_IJNSC_ILi32EEEEEEEEENS_10bfloat16_tESL_NSA_8TiledMMAINSA_8MMA_AtomIJNSA_4SM904GMMA27MMA_64x64x16_F32BF16BF16_SSILNSP_5MajorE0ELSR_1ELNSP_7ScaleInE1ELSS_1EEEEEENSA_6LayoutISE_NSB_IJNSC_ILi0EEESW_SW_EEEEENSB_IJNSA_10UnderscoreESZ_SZ_EEEEENS7_6detail26Sm90ImplicitGemmTileTraitsINSA_20SM90_TMA_LOAD_IM2COLENSA_14ComposedLayoutINSA_7SwizzleILi2ELi4ELi3EEENSA_18smem_ptr_flag_bitsILi16EEENSV_INSB_IJNSB_IJNSC_ILi8EEES1A_EEENSB_IJSI_SD_EEENSB_IJSD_NSC_ILi28EEEEEEEEENSB_IJNSB_IJSI_NSC_ILi256EEEEEENSB_IJSD_SW_EEENSB_IJSW_NSC_ILi2048EEEEEEEEEEEEEvEENS13_INSA_13SM90_TMA_LOADENS15_INS16_ILi3ELi4ELi3EEES19_NSV_INSB_IJNSB_IJSH_SD_EEENSB_IJS1A_NSC_ILi4EEEEEES1E_EEENSB_IJS1I_NSB_IJSH_NSC_ILi512EEEEEES1K_EEEEEEEvEEEENS_8epilogue10collective6detail29Sm90TmaWarpSpecializedAdapterINS23_15DefaultEpilogueISL_NSB_IJNSB_IJlllEEESD_SW_EEES28_NS22_6thread17LinearCombinationISL_Li1EffLNS29_9ScaleType4KindE0ELNS_15FloatRoundStyleE2ESL_EENS_4gemm15EpilogueDefaultEEEEEvvEEEEvNT_6ParamsE)
        /*0014*/ 	.word	0x00000000


	//----- nvinfo : EIATTR_MIN_STACK_SIZE
	.align		4
.L_14:
        /*0018*/ 	.byte	0x04, 0x12
        /*001a*/ 	.short	(.L_16 - .L_15)
	.align		4
.L_15:
        /*001c*/ 	.word	index@(_ZN7cutlass13device_kernelINS_4conv6kernel13ConvUniversalINS1_16ConvProblemShapeILNS1_8OperatorE1ELi2EEENS1_10collective14CollectiveConvINS1_46MainloopSm90TmaGmmaWarpSpecializedImplicitGemmILS5_1ELi28ELi2EN4cute5tupleIJNSA_1CILi1EEESD_SD_EEENS1_36KernelImplicitTmaWarpSpecializedSm90ELi1EEENSB_IJNSC_ILi64EEESH_NSB_IJNSC_ILi32EEEEEEEEENS_10bfloat16_tESL_NSA_8TiledMMAINSA_8MMA_AtomIJNSA_4SM904GMMA27MMA_64x64x16_F32BF16BF16_SSILNSP_5MajorE0ELSR_1ELNSP_7ScaleInE1ELSS_1EEEEEENSA_6LayoutISE_NSB_IJNSC_ILi0EEESW_SW_EEEEENSB_IJNSA_10UnderscoreESZ_SZ_EEEEENS7_6detail26Sm90ImplicitGemmTileTraitsINSA_20SM90_TMA_LOAD_IM2COLENSA_14ComposedLayoutINSA_7SwizzleILi2ELi4ELi3EEENSA_18smem_ptr_flag_bitsILi16EEENSV_INSB_IJNSB_IJNSC_ILi8EEES1A_EEENSB_IJSI_SD_EEENSB_IJSD_NSC_ILi28EEEEEEEEENSB_IJNSB_IJSI_NSC_ILi256EEEEEENSB_IJSD_SW_EEENSB_IJSW_NSC_ILi2048EEEEEEEEEEEEEvEENS13_INSA_13SM90_TMA_LOADENS15_INS16_ILi3ELi4ELi3EEES19_NSV_INSB_IJNSB_IJSH_SD_EEENSB_IJS1A_NSC_ILi4EEEEEES1E_EEENSB_IJS1I_NSB_IJSH_NSC_ILi512EEEEEES1K_EEEEEEEvEEEENS_8epilogue10collective6detail29Sm90TmaWarpSpecializedAdapterINS23_15DefaultEpilogueISL_NSB_IJNSB_IJlllEEESD_SW_EEES28_NS22_6thread17LinearCombinationISL_Li1EffLNS29_9ScaleType4KindE0ELNS_15FloatRoundStyleE2ESL_EENS_4gemm15EpilogueDefaultEEEEEvvEEEEvNT_6ParamsE)
        /*0020*/ 	.word	0x00000000
.L_16:


//--------------------- .nv.compat                --------------------------
	.section	.nv.compat,"",@"SHT_CUDA_COMPAT_INFO"
	.align	4
        /*0000*/ 	.byte	0x02, 0x09, 0x01, 0x00, 0x02, 0x02, 0x04, 0x00, 0x02, 0x05, 0x05, 0x00, 0x03, 0x07, 0x01, 0x01
        /*0010*/ 	.byte	0x02, 0x03, 0x01, 0x00, 0x02, 0x06, 0x01, 0x00, 0x04, 0x0b, 0x08, 0x00, 0x00, 0x00, 0x00, 0x00
        /*0020*/ 	.byte	0x00, 0x00, 0x00, 0x00


//--------------------- .nv.info._ZN7cutlass13device_kernelINS_4conv6kernel13ConvUniversalINS1_16ConvProblemShapeILNS1_8OperatorE1ELi2EEENS1_10collective14CollectiveConvINS1_46MainloopSm90TmaGmmaWarpSpecializedImplicitGemmILS5_1ELi28ELi2EN4cute5tupleIJNSA_1CILi1EEESD_SD_EEENS1_36KernelImplicitTmaWarpSpecializedSm90ELi1EEENSB_IJNSC_ILi64EEESH_NSB_IJNSC_ILi32EEEEEEEEENS_10bfloat16_tESL_NSA_8TiledMMAINSA_8MMA_AtomIJNSA_4SM904GMMA27MMA_64x64x16_F32BF16BF16_SSILNSP_5MajorE0ELSR_1ELNSP_7ScaleInE1ELSS_1EEEEEENSA_6LayoutISE_NSB_IJNSC_ILi0EEESW_SW_EEEEENSB_IJNSA_10UnderscoreESZ_SZ_EEEEENS7_6detail26Sm90ImplicitGemmTileTraitsINSA_20SM90_TMA_LOAD_IM2COLENSA_14ComposedLayoutINSA_7SwizzleILi2ELi4ELi3EEENSA_18smem_ptr_flag_bitsILi16EEENSV_INSB_IJNSB_IJNSC_ILi8EEES1A_EEENSB_IJSI_SD_EEENSB_IJSD_NSC_ILi28EEEEEEEEENSB_IJNSB_IJSI_NSC_ILi256EEEEEENSB_IJSD_SW_EEENSB_IJSW_NSC_ILi2048EEEEEEEEEEEEEvEENS13_INSA_13SM90_TMA_LOADENS15_INS16_ILi3ELi4ELi3EEES19_NSV_INSB_IJNSB_IJSH_SD_EEENSB_IJS1A_NSC_ILi4EEEEEES1E_EEENSB_IJS1I_NSB_IJSH_NSC_ILi512EEEEEES1K_EEEEEEEvEEEENS_8epilogue10collective6detail29Sm90TmaWarpSpecializedAdapterINS23_15DefaultEpilogueISL_NSB_IJNSB_IJlllEEESD_SW_EEES28_NS22_6thread17LinearCombinationISL_Li1EffLNS29_9ScaleType4KindE0ELNS_15FloatRoundStyleE2ESL_EENS_4gemm15EpilogueDefaultEEEEEvvEEEEvNT_6ParamsE --------------------------
	.section	.nv.info._ZN7cutlass13device_kernelINS_4conv6kernel13ConvUniversalINS1_16ConvProblemShapeILNS1_8OperatorE1ELi2EEENS1_10collective14CollectiveConvINS1_46MainloopSm90TmaGmmaWarpSpecializedImplicitGemmILS5_1ELi28ELi2EN4cute5tupleIJNSA_1CILi1EEESD_SD_EEENS1_36KernelImplicitTmaWarpSpecializedSm90ELi1EEENSB_IJNSC_ILi64EEESH_NSB_IJNSC_ILi32EEEEEEEEENS_10bfloat16_tESL_NSA_8TiledMMAINSA_8MMA_AtomIJNSA_4SM904GMMA27MMA_64x64x16_F32BF16BF16_SSILNSP_5MajorE0ELSR_1ELNSP_7ScaleInE1ELSS_1EEEEEENSA_6LayoutISE_NSB_IJNSC_ILi0EEESW_SW_EEEEENSB_IJNSA_10UnderscoreESZ_SZ_EEEEENS7_6detail26Sm90ImplicitGemmTileTraitsINSA_20SM90_TMA_LOAD_IM2COLENSA_14ComposedLayoutINSA_7SwizzleILi2ELi4ELi3EEENSA_18smem_ptr_flag_bitsILi16EEENSV_INSB_IJNSB_IJNSC_ILi8EEES1A_EEENSB_IJSI_SD_EEENSB_IJSD_NSC_ILi28EEEEEEEEENSB_IJNSB_IJSI_NSC_ILi256EEEEEENSB_IJSD_SW_EEENSB_IJSW_NSC_ILi2048EEEEEEEEEEEEEvEENS13_INSA_13SM90_TMA_LOADENS15_INS16_ILi3ELi4ELi3EEES19_NSV_INSB_IJNSB_IJSH_SD_EEENSB_IJS1A_NSC_ILi4EEEEEES1E_EEENSB_IJS1I_NSB_IJSH_NSC_ILi512EEEEEES1K_EEEEEEEvEEEENS_8epilogue10collective6detail29Sm90TmaWarpSpecializedAdapterINS23_15DefaultEpilogueISL_NSB_IJNSB_IJlllEEESD_SW_EEES28_NS22_6thread17LinearCombinationISL_Li1EffLNS29_9ScaleType4KindE0ELNS_15FloatRoundStyleE2ESL_EENS_4gemm15EpilogueDefaultEEEEEvvEEEEvNT_6ParamsE,"",@"SHT_CUDA_INFO"
	.sectionflags	@""
	.align	4


	//----- nvinfo : EIATTR_CUDA_API_VERSION
	.align		4
        /*0000*/ 	.byte	0x04, 0x37
        /*0002*/ 	.short	(.L_18 - .L_17)
.L_17:
        /*0004*/ 	.word	0x00000082


	//----- nvinfo : EIATTR_KPARAM_INFO
	.align		4
.L_18:
        /*0008*/ 	.byte	0x04, 0x17
        /*000a*/ 	.short	(.L_20 - .L_19)
.L_19:
        /*000c*/ 	.word	0x00000000
        /*0010*/ 	.short	0x0000
        /*0012*/ 	.short	0x0070
        /*0014*/ 	.byte	0x00, 0xf0, 0x01, 0x0e


	//----- nvinfo : EIATTR_SPARSE_MMA_MASK
	.align		4
.L_20:
        /*0018*/ 	.byte	0x03, 0x50
        /*001a*/ 	.short	0x0000


	//----- nvinfo : EIATTR_MAXREG_COUNT
	.align		4
        /*001c*/ 	.byte	0x03, 0x1b
        /*001e*/ 	.short	0x00ff


	//----- nvinfo : EIATTR_NUM_BARRIERS
	.align		4
        /*0020*/ 	.byte	0x02, 0x4c
        /*0022*/ 	.byte	0x01
	.zero		1


	//----- nvinfo : EIATTR_MERCURY_ISA_VERSION
	.align		4
        /*0024*/ 	.byte	0x03, 0x5f
        /*0026*/ 	.short	0x0101


	//----- nvinfo : EIATTR_COOP_GROUP_MASK_REGIDS
	.align		4
        /*0028*/ 	.byte	0x04, 0x29
        /*002a*/ 	.short	(.L_22 - .L_21)


	//   ....[0]....
.L_21:
        /*002c*/ 	.word	0xffffffff


	//   ....[1]....
        /*0030*/ 	.word	0xffffffff


	//   ....[2]....
        /*0034*/ 	.word	0xffffffff


	//----- nvinfo : EIATTR_COOP_GROUP_INSTR_OFFSETS
	.align		4
.L_22:
        /*0038*/ 	.byte	0x04, 0x28
        /*003a*/ 	.short	(.L_24 - .L_23)


	//   ....[0]....
.L_23:
        /*003c*/ 	.word	0x00000060


	//   ....[1]....
        /*0040*/ 	.word	0x00000070


	//   ....[2]....
        /*0044*/ 	.word	0x00000130


	//----- nvinfo : EIATTR_MBARRIER_INSTR_OFFSETS
	.align		4
.L_24:
        /*0048*/ 	.byte	0x04, 0x39
        /*004a*/ 	.short	(.L_26 - .L_25)


	//   ....[0]....
.L_25:
        /*004c*/ 	.word	0x00000270
        /*0050*/ 	.word	0x000000ff
        /*0054*/ 	.word	0x00038000
        /*0058*/ 	.short	0x0100
        /*005a*/ 	.byte	0x08
	.zero		1


	//   ....[1]....
        /*005c*/ 	.word	0x00000280
        /*0060*/ 	.word	0x000000ff
        /*0064*/ 	.word	0x000380e0
        /*0068*/ 	.short	0x0100
        /*006a*/ 	.byte	0x08
	.zero		1


	//   ....[2]....
        /*006c*/ 	.word	0x00000290
        /*0070*/ 	.word	0x000000ff
        /*0074*/ 	.word	0x00038008
        /*0078*/ 	.short	0x0100
        /*007a*/ 	.byte	0x08
	.zero		1


	//   ....[3]....
        /*007c*/ 	.word	0x000002a0
        /*0080*/ 	.word	0x000000ff
        /*0084*/ 	.word	0x000380e8
        /*0088*/ 	.short	0x0100
        /*008a*/ 	.byte	0x08
	.zero		1


	//   ....[4]....
        /*008c*/ 	.word	0x000002b0
        /*0090*/ 	.word	0x000000ff
        /*0094*/ 	.word	0x00038010
        /*0098*/ 	.short	0x0100
        /*009a*/ 	.byte	0x08
	.zero		1


	//   ....[5]....
        /*009c*/ 	.word	0x000002c0
        /*00a0*/ 	.word	0x000000ff
        /*00a4*/ 	.word	0x000380f0
        /*00a8*/ 	.short	0x0100
        /*00aa*/ 	.byte	0x08
	.zero		1


	//   ....[6]....
        /*00ac*/ 	.word	0x000002d0
        /*00b0*/ 	.word	0x000000ff
        /*00b4*/ 	.word	0x00038018
        /*00b8*/ 	.short	0x0100
        /*00ba*/ 	.byte	0x08
	.zero		1


	//   ....[7]....
        /*00bc*/ 	.word	0x000002e0
        /*00c0*/ 	.word	0x000000ff
        /*00c4*/ 	.word	0x000380f8
        /*00c8*/ 	.short	0x0100
        /*00ca*/ 	.byte	0x08
	.zero		1


	//   ....[8]....
        /*00cc*/ 	.word	0x000002f0
        /*00d0*/ 	.word	0x000000ff
        /*00d4*/ 	.word	0x00038020
        /*00d8*/ 	.short	0x0100
        /*00da*/ 	.byte	0x08
	.zero		1


	//   ....[9]....
        /*00dc*/ 	.word	0x00000300
        /*00e0*/ 	.word	0x000000ff
        /*00e4*/ 	.word	0x00038100
        /*00e8*/ 	.short	0x0100
        /*00ea*/ 	.byte	0x08
	.zero		1


	//   ....[10]....
        /*00ec*/ 	.word	0x00000310
        /*00f0*/ 	.word	0x000000ff
        /*00f4*/ 	.word	0x00038028
        /*00f8*/ 	.short	0x0100
        /*00fa*/ 	.byte	0x08
	.zero		1


	//   ....[11]....
        /*00fc*/ 	.word	0x00000320
        /*0100*/ 	.word	0x000000ff
        /*0104*/ 	.word	0x00038108
        /*0108*/ 	.short	0x0100
        /*010a*/ 	.byte	0x08
	.zero		1


	//   ....[12]....
        /*010c*/ 	.word	0x00000330
        /*0110*/ 	.word	0x000000ff
        /*0114*/ 	.word	0x00038030
        /*0118*/ 	.short	0x0100
        /*011a*/ 	.byte	0x08
	.zero		1


	//   ....[13]....
        /*011c*/ 	.word	0x00000340
        /*0120*/ 	.word	0x000000ff
        /*0124*/ 	.word	0x00038110
        /*0128*/ 	.short	0x0100
        /*012a*/ 	.byte	0x08
	.zero		1


	//   ....[14]....
        /*012c*/ 	.word	0x00000350
        /*0130*/ 	.word	0x000000ff
        /*0134*/ 	.word	0x00038038
        /*0138*/ 	.short	0x0100
        /*013a*/ 	.byte	0x08
	.zero		1


	//   ....[15]....
        /*013c*/ 	.word	0x00000360
        /*0140*/ 	.word	0x000000ff
        /*0144*/ 	.word	0x00038118
        /*0148*/ 	.short	0x0100
        /*014a*/ 	.byte	0x08
	.zero		1


	//   ....[16]....
        /*014c*/ 	.word	0x00000370
        /*0150*/ 	.word	0x000000ff
        /*0154*/ 	.word	0x00038040
        /*0158*/ 	.short	0x0100
        /*015a*/ 	.byte	0x08
	.zero		1


	//   ....[17]....
        /*015c*/ 	.word	0x00000380
        /*0160*/ 	.word	0x000000ff
        /*0164*/ 	.word	0x00038120
        /*0168*/ 	.short	0x0100
        /*016a*/ 	.byte	0x08
	.zero		1


	//   ....[18]....
        /*016c*/ 	.word	0x00000390
        /*0170*/ 	.word	0x000000ff
        /*0174*/ 	.word	0x00038048
        /*0178*/ 	.short	0x0100
        /*017a*/ 	.byte	0x08
	.zero		1


	//   ....[19]....
        /*017c*/ 	.word	0x000003a0
        /*0180*/ 	.word	0x000000ff
        /*0184*/ 	.word	0x00038128
        /*0188*/ 	.short	0x0100
        /*018a*/ 	.byte	0x08
	.zero		1


	//   ....[20]....
        /*018c*/ 	.word	0x000003b0
        /*0190*/ 	.word	0x000000ff
        /*0194*/ 	.word	0x00038050
        /*0198*/ 	.short	0x0100
        /*019a*/ 	.byte	0x08
	.zero		1


	//   ....[21]....
        /*019c*/ 	.word	0x000003c0
        /*01a0*/ 	.word	0x000000ff
        /*01a4*/ 	.word	0x00038130
        /*01a8*/ 	.short	0x0100
        /*01aa*/ 	.byte	0x08
	.zero		1


	//   ....[22]....
        /*01ac*/ 	.word	0x000003d0
        /*01b0*/ 	.word	0x000000ff
        /*01b4*/ 	.word	0x00038058
        /*01b8*/ 	.short	0x0100
        /*01ba*/ 	.byte	0x08
	.zero		1


	//   ....[23]....
        /*01bc*/ 	.word	0x000003e0
        /*01c0*/ 	.word	0x000000ff
        /*01c4*/ 	.word	0x00038138
        /*01c8*/ 	.short	0x0100
        /*01ca*/ 	.byte	0x08
	.zero		1


	//   ....[24]....
        /*01cc*/ 	.word	0x000003f0
        /*01d0*/ 	.word	0x000000ff
        /*01d4*/ 	.word	0x00038060
        /*01d8*/ 	.short	0x0100
        /*01da*/ 	.byte	0x08
	.zero		1


	//   ....[25]....
        /*01dc*/ 	.word	0x00000400
        /*01e0*/ 	.word	0x000000ff
        /*01e4*/ 	.word	0x00038140
        /*01e8*/ 	.short	0x0100
        /*01ea*/ 	.byte	0x08
	.zero		1


	//   ....[26]....
        /*01ec*/ 	.word	0x00000410
        /*01f0*/ 	.word	0x000000ff
        /*01f4*/ 	.word	0x00038068
        /*01f8*/ 	.short	0x0100
        /*01fa*/ 	.byte	0x08
	.zero		1


	//   ....[27]....
        /*01fc*/ 	.word	0x00000420
        /*0200*/ 	.word	0x000000ff
        /*0204*/ 	.word	0x00038148
        /*0208*/ 	.short	0x0100
        /*020a*/ 	.byte	0x08
	.zero		1


	//   ....[28]....
        /*020c*/ 	.word	0x00000430
        /*0210*/ 	.word	0x000000ff
        /*0214*/ 	.word	0x00038070
        /*0218*/ 	.short	0x0100
        /*021a*/ 	.byte	0x08
	.zero		1


	//   ....[29]....
        /*021c*/ 	.word	0x00000440
        /*0220*/ 	.word	0x000000ff
        /*0224*/ 	.word	0x00038150
        /*0228*/ 	.short	0x0100
        /*022a*/ 	.byte	0x08
	.zero		1


	//   ....[30]....
        /*022c*/ 	.word	0x00000450
        /*0230*/ 	.word	0x000000ff
        /*0234*/ 	.word	0x00038078
        /*0238*/ 	.short	0x0100
        /*023a*/ 	.byte	0x08
	.zero		1


	//   ....[31]....
        /*023c*/ 	.word	0x00000460
        /*0240*/ 	.word	0x000000ff
        /*0244*/ 	.word	0x00038158
        /*0248*/ 	.short	0x0100
        /*024a*/ 	.byte	0x08
	.zero		1


	//   ....[32]....
        /*024c*/ 	.word	0x00000470
        /*0250*/ 	.word	0x000000ff
        /*0254*/ 	.word	0x00038080
        /*0258*/ 	.short	0x0100
        /*025a*/ 	.byte	0x08
	.zero		1


	//   ....[33]....
        /*025c*/ 	.word	0x00000480
        /*0260*/ 	.word	0x000000ff
        /*0264*/ 	.word	0x00038160
        /*0268*/ 	.short	0x0100
        /*026a*/ 	.byte	0x08
	.zero		1


	//   ....[34]....
        /*026c*/ 	.word	0x00000490
        /*0270*/ 	.word	0x000000ff
        /*0274*/ 	.word	0x00038088
        /*0278*/ 	.short	0x0100
        /*027a*/ 	.byte	0x08
	.zero		1


	//   ....[35]....
        /*027c*/ 	.word	0x000004a0
        /*0280*/ 	.word	0x000000ff
        /*0284*/ 	.word	0x00038168
        /*0288*/ 	.short	0x0100
        /*028a*/ 	.byte	0x08
	.zero		1


	//   ....[36]....
        /*028c*/ 	.word	0x000004b0
        /*0290*/ 	.word	0x000000ff
        /*0294*/ 	.word	0x00038090
        /*0298*/ 	.short	0x0100
        /*029a*/ 	.byte	0x08
	.zero		1


	//   ....[37]....
        /*029c*/ 	.word	0x000004c0
        /*02a0*/ 	.word	0x000000ff
        /*02a4*/ 	.word	0x00038170
        /*02a8*/ 	.short	0x0100
        /*02aa*/ 	.byte	0x08
	.zero		1


	//   ....[38]....
        /*02ac*/ 	.word	0x000004d0
        /*02b0*/ 	.word	0x000000ff
        /*02b4*/ 	.word	0x00038098
        /*02b8*/ 	.short	0x0100
        /*02ba*/ 	.byte	0x08
	.zero		1


	//   ....[39]....
        /*02bc*/ 	.word	0x000004e0
        /*02c0*/ 	.word	0x000000ff
        /*02c4*/ 	.word	0x00038178
        /*02c8*/ 	.short	0x0100
        /*02ca*/ 	.byte	0x08
	.zero		1


	//   ....[40]....
        /*02cc*/ 	.word	0x000004f0
        /*02d0*/ 	.word	0x000000ff
        /*02d4*/ 	.word	0x000380a0
        /*02d8*/ 	.short	0x0100
        /*02da*/ 	.byte	0x08
	.zero		1


	//   ....[41]....
        /*02dc*/ 	.word	0x00000500
        /*02e0*/ 	.word	0x000000ff
        /*02e4*/ 	.word	0x00038180
        /*02e8*/ 	.short	0x0100
        /*02ea*/ 	.byte	0x08
	.zero		1


	//   ....[42]....
        /*02ec*/ 	.word	0x00000510
        /*02f0*/ 	.word	0x000000ff
        /*02f4*/ 	.word	0x000380a8
        /*02f8*/ 	.short	0x0100
        /*02fa*/ 	.byte	0x08
	.zero		1


	//   ....[43]....
        /*02fc*/ 	.word	0x00000520
        /*0300*/ 	.word	0x000000ff
        /*0304*/ 	.word	0x00038188
        /*0308*/ 	.short	0x0100
        /*030a*/ 	.byte	0x08
	.zero		1


	//   ....[44]....
        /*030c*/ 	.word	0x00000530
        /*0310*/ 	.word	0x000000ff
        /*0314*/ 	.word	0x000380b0
        /*0318*/ 	.short	0x0100
        /*031a*/ 	.byte	0x08
	.zero		1


	//   ....[45]....
        /*031c*/ 	.word	0x00000540
        /*0320*/ 	.word	0x000000ff
        /*0324*/ 	.word	0x00038190
        /*0328*/ 	.short	0x0100
        /*032a*/ 	.byte	0x08
	.zero		1


	//   ....[46]....
        /*032c*/ 	.word	0x00000550
        /*0330*/ 	.word	0x000000ff
        /*0334*/ 	.word	0x000380b8
        /*0338*/ 	.short	0x0100
        /*033a*/ 	.byte	0x08
	.zero		1


	//   ....[47]....
        /*033c*/ 	.word	0x00000560
        /*0340*/ 	.word	0x000000ff
        /*0344*/ 	.word	0x00038198
        /*0348*/ 	.short	0x0100
        /*034a*/ 	.byte	0x08
	.zero		1


	//   ....[48]....
        /*034c*/ 	.word	0x00000570
        /*0350*/ 	.word	0x000000ff
        /*0354*/ 	.word	0x000380c0
        /*0358*/ 	.short	0x0100
        /*035a*/ 	.byte	0x08
	.zero		1


	//   ....[49]....
        /*035c*/ 	.word	0x00000580
        /*0360*/ 	.word	0x000000ff
        /*0364*/ 	.word	0x000381a0
        /*0368*/ 	.short	0x0100
        /*036a*/ 	.byte	0x08
	.zero		1


	//   ....[50]....
        /*036c*/ 	.word	0x00000590
        /*0370*/ 	.word	0x000000ff
        /*0374*/ 	.word	0x000380c8
        /*0378*/ 	.short	0x0100
        /*037a*/ 	.byte	0x08
	.zero		1


	//   ....[51]....
        /*037c*/ 	.word	0x000005a0
        /*0380*/ 	.word	0x000000ff
        /*0384*/ 	.word	0x000381a8
        /*0388*/ 	.short	0x0100
        /*038a*/ 	.byte	0x08
	.zero		1


	//   ....[52]....
        /*038c*/ 	.word	0x000005b0
        /*0390*/ 	.word	0x000000ff
        /*0394*/ 	.word	0x000380d0
        /*0398*/ 	.short	0x0100
        /*039a*/ 	.byte	0x08
	.zero		1


	//   ....[53]....
        /*039c*/ 	.word	0x000005c0
        /*03a0*/ 	.word	0x000000ff
        /*03a4*/ 	.word	0x000381b0
        /*03a8*/ 	.short	0x0100
        /*03aa*/ 	.byte	0x08
	.zero		1


	//   ....[54]....
        /*03ac*/ 	.word	0x000005d0
        /*03b0*/ 	.word	0x000000ff
        /*03b4*/ 	.word	0x000380d8
        /*03b8*/ 	.short	0x0100
        /*03ba*/ 	.byte	0x08
	.zero		1


	//   ....[55]....
        /*03bc*/ 	.word	0x000005e0
        /*03c0*/ 	.word	0x000000ff
        /*03c4*/ 	.word	0x000381b8
        /*03c8*/ 	.short	0x0100
        /*03ca*/ 	.byte	0x08
	.zero		1


	//   ....[56]....
        /*03cc*/ 	.word	0x00000b90
        /*03d0*/ 	.word	0x00000009
        /*03d4*/ 	.word	0x00038000
        /*03d8*/ 	.short	0x010a
        /*03da*/ 	.byte	0x3f
	.zero		1


	//   ....[57]....
        /*03dc*/ 	.word	0x00000e90
        /*03e0*/ 	.word	0x0000000a
        /*03e4*/ 	.word	0x00038000
        /*03e8*/ 	.short	0x010a
        /*03ea*/ 	.byte	0x3f
	.zero		1


	//   ....[58]....
        /*03ec*/ 	.word	0x00000ff0
        /*03f0*/ 	.word	0x000000ff
        /*03f4*/ 	.word	0x00000000
        /*03f8*/ 	.short	0x0101
        /*03fa*/ 	.byte	0x06
	.zero		1


	//   ....[59]....
        /*03fc*/ 	.word	0x000011f0
        /*0400*/ 	.word	0x00000004
        /*0404*/ 	.word	0x00000000
        /*0408*/ 	.short	0x0101
        /*040a*/ 	.byte	0x3f
	.zero		1


	//   ....[60]....
        /*040c*/ 	.word	0x000039f0
        /*0410*/ 	.word	0x0000000c
        /*0414*/ 	.word	0x000380e0
        /*0418*/ 	.short	0x010a
        /*041a*/ 	.byte	0x3f
	.zero		1


	//   ....[61]....
        /*041c*/ 	.word	0x00004080
        /*0420*/ 	.word	0x00000002
        /*0424*/ 	.word	0x00000000
        /*0428*/ 	.short	0x010a
        /*042a*/ 	.byte	0x3f
	.zero		1


	//   ....[62]....
        /*042c*/ 	.word	0x00004130
        /*0430*/ 	.word	0x00000002
        /*0434*/ 	.word	0x00000000
        /*0438*/ 	.short	0x010a
        /*043a*/ 	.byte	0x3f
	.zero		1


	//   ....[63]....
        /*043c*/ 	.word	0x000041e0
        /*0440*/ 	.word	0x00000002
        /*0444*/ 	.word	0x00000000
        /*0448*/ 	.short	0x010a
        /*044a*/ 	.byte	0x3f
	.zero		1


	//   ....[64]....
        /*044c*/ 	.word	0x00004290
        /*0450*/ 	.word	0x00000002
        /*0454*/ 	.word	0x00000000
        /*0458*/ 	.short	0x010a
        /*045a*/ 	.byte	0x3f
	.zero		1


	//   ....[65]....
        /*045c*/ 	.word	0x00004340
        /*0460*/ 	.word	0x00000002
        /*0464*/ 	.word	0x00000000
        /*0468*/ 	.short	0x010a
        /*046a*/ 	.byte	0x3f
	.zero		1


	//   ....[66]....
        /*046c*/ 	.word	0x000043f0
        /*0470*/ 	.word	0x00000002
        /*0474*/ 	.word	0x00000000
        /*0478*/ 	.short	0x010a
        /*047a*/ 	.byte	0x3f
	.zero		1


	//   ....[67]....
        /*047c*/ 	.word	0x000044a0
        /*0480*/ 	.word	0x00000002
        /*0484*/ 	.word	0x00000000
        /*0488*/ 	.short	0x010a
        /*048a*/ 	.byte	0x3f
	.zero		1


	//   ....[68]....
        /*048c*/ 	.word	0x00004550
        /*0490*/ 	.word	0x00000002
        /*0494*/ 	.word	0x00000000
        /*0498*/ 	.short	0x010a
        /*049a*/ 	.byte	0x3f
	.zero		1


	//   ....[69]....
        /*049c*/ 	.word	0x00004600
        /*04a0*/ 	.word	0x00000002
        /*04a4*/ 	.word	0x00000000
        /*04a8*/ 	.short	0x010a
        /*04aa*/ 	.byte	0x3f
	.zero		1


	//   ....[70]....
        /*04ac*/ 	.word	0x000046b0
        /*04b0*/ 	.word	0x00000002
        /*04b4*/ 	.word	0x00000000
        /*04b8*/ 	.short	0x010a
        /*04ba*/ 	.byte	0x3f
	.zero		1


	//   ....[71]....
        /*04bc*/ 	.word	0x00004760
        /*04c0*/ 	.word	0x00000002
        /*04c4*/ 	.word	0x00000000
        /*04c8*/ 	.short	0x010a
        /*04ca*/ 	.byte	0x3f
	.zero		1


	//   ....[72]....
        /*04cc*/ 	.word	0x00004810
        /*04d0*/ 	.word	0x00000002
        /*04d4*/ 	.word	0x00000000
        /*04d8*/ 	.short	0x010a
        /*04da*/ 	.byte	0x3f
	.zero		1


	//   ....[73]....
        /*04dc*/ 	.word	0x000048c0
        /*04e0*/ 	.word	0x00000002
        /*04e4*/ 	.word	0x00000000
        /*04e8*/ 	.short	0x010a
        /*04ea*/ 	.byte	0x3f
	.zero		1


	//   ....[74]....
        /*04ec*/ 	.word	0x00004970
        /*04f0*/ 	.word	0x00000002
        /*04f4*/ 	.word	0x00000000
        /*04f8*/ 	.short	0x010a
        /*04fa*/ 	.byte	0x3f
	.zero		1


	//   ....[75]....
        /*04fc*/ 	.word	0x00004a20
        /*0500*/ 	.word	0x00000002
        /*0504*/ 	.word	0x00000000
        /*0508*/ 	.short	0x010a
        /*050a*/ 	.byte	0x3f
	.zero		1


	//   ....[76]....
        /*050c*/ 	.word	0x00004ad0
        /*0510*/ 	.word	0x00000002
        /*0514*/ 	.word	0x00000000
        /*0518*/ 	.short	0x010a
        /*051a*/ 	.byte	0x3f
	.zero		1


	//   ....[77]....
        /*051c*/ 	.word	0x00004b80
        /*0520*/ 	.word	0x00000002
        /*0524*/ 	.word	0x00000000
        /*0528*/ 	.short	0x010a
        /*052a*/ 	.byte	0x3f
	.zero		1


	//   ....[78]....
        /*052c*/ 	.word	0x00004c30
        /*0530*/ 	.word	0x00000002
        /*0534*/ 	.word	0x00000000
        /*0538*/ 	.short	0x010a
        /*053a*/ 	.byte	0x3f
	.zero		1


	//   ....[79]....
        /*053c*/ 	.word	0x00004ce0
        /*0540*/ 	.word	0x00000002
        /*0544*/ 	.word	0x00000000
        /*0548*/ 	.short	0x010a
        /*054a*/ 	.byte	0x3f
	.zero		1


	//   ....[80]....
        /*054c*/ 	.word	0x00004d90
        /*0550*/ 	.word	0x00000002
        /*0554*/ 	.word	0x00000000
        /*0558*/ 	.short	0x010a
        /*055a*/ 	.byte	0x3f
	.zero		1


	//   ....[81]....
        /*055c*/ 	.word	0x00004e40
        /*0560*/ 	.word	0x00000002
        /*0564*/ 	.word	0x00000000
        /*0568*/ 	.short	0x010a
        /*056a*/ 	.byte	0x3f
	.zero		1


	//   ....[82]....
        /*056c*/ 	.word	0x00004ef0
        /*0570*/ 	.word	0x00000002
        /*0574*/ 	.word	0x00000000
        /*0578*/ 	.short	0x010a
        /*057a*/ 	.byte	0x3f
	.zero		1


	//   ....[83]....
        /*057c*/ 	.word	0x00004fa0
        /*0580*/ 	.word	0x00000002
        /*0584*/ 	.word	0x00000000
        /*0588*/ 	.short	0x010a
        /*058a*/ 	.byte	0x3f
	.zero		1


	//   ....[84]....
        /*058c*/ 	.word	0x00005050
        /*0590*/ 	.word	0x00000002
        /*0594*/ 	.word	0x00000000
        /*0598*/ 	.short	0x010a
        /*059a*/ 	.byte	0x3f
	.zero		1


	//   ....[85]....
        /*059c*/ 	.word	0x00005100
        /*05a0*/ 	.word	0x00000002
        /*05a4*/ 	.word	0x00000000
        /*05a8*/ 	.short	0x010a
        /*05aa*/ 	.byte	0x3f
	.zero		1


	//   ....[86]....
        /*05ac*/ 	.word	0x000051b0
        /*05b0*/ 	.word	0x00000002
        /*05b4*/ 	.word	0x00000000
        /*05b8*/ 	.short	0x010a
        /*05ba*/ 	.byte	0x3f
	.zero		1


	//   ....[87]....
        /*05bc*/ 	.word	0x00005260
        /*05c0*/ 	.word	0x00000002
        /*05c4*/ 	.word	0x00000000
        /*05c8*/ 	.short	0x010a
        /*05ca*/ 	.byte	0x3f
	.zero		1


	//   ....[88]....
        /*05cc*/ 	.word	0x00005310
        /*05d0*/ 	.word	0x00000003
        /*05d4*/ 	.word	0x00000000
        /*05d8*/ 	.short	0x010a
        /*05da*/ 	.byte	0x3f
	.zero		1


	//----- nvinfo : EIATTR_NUM_MBARRIERS
	.align		4
.L_26:
        /*05dc*/ 	.byte	0x03, 0x38
        /*05de*/ 	.short	0x0038


	//----- nvinfo : EIATTR_EXIT_INSTR_OFFSETS
	.align		4
        /*05e0*/ 	.byte	0x04, 0x1c
        /*05e2*/ 	.short	(.L_28 - .L_27)


	//   ....[0]....
.L_27:
        /*05e4*/ 	.word	0x000009c0


	//   ....[1]....
        /*05e8*/ 	.word	0x00001340


	//   ....[2]....
        /*05ec*/ 	.word	0x00002d20


	//   ....[3]....
        /*05f0*/ 	.word	0x00002d50


	//   ....[4]....
        /*05f4*/ 	.word	0x000037a0


	//   ....[5]....
        /*05f8*/ 	.word	0x000037d0


	//   ....[6]....
        /*05fc*/ 	.word	0x000037f0


	//   ....[7]....
        /*0600*/ 	.word	0x00003f70


	//   ....[8]....
        /*0604*/ 	.word	0x00005340


	//----- nvinfo : EIATTR_MAX_THREADS
	.align		4
.L_28:
        /*0608*/ 	.byte	0x04, 0x05
        /*060a*/ 	.short	(.L_30 - .L_29)
.L_29:
        /*060c*/ 	.word	0x00000100
        /*0610*/ 	.word	0x00000001
        /*0614*/ 	.word	0x00000001


	//----- nvinfo : EIATTR_CRS_STACK_SIZE
	.align		4
.L_30:
        /*0618*/ 	.byte	0x04, 0x1e
        /*061a*/ 	.short	(.L_32 - .L_31)
.L_31:
        /*061c*/ 	.word	0x00000000


	//----- nvinfo : EIATTR_CBANK_PARAM_SIZE
	.align		4
.L_32:
        /*0620*/ 	.byte	0x03, 0x19
        /*0622*/ 	.short	0x03f0


	//----- nvinfo : EIATTR_PARAM_CBANK
	.align		4
        /*0624*/ 	.byte	0x04, 0x0a
        /*0626*/ 	.short	(.L_34 - .L_33)
	.align		4
.L_33:
        /*0628*/ 	.word	index@(.nv.constant0._ZN7cutlass13device_kernelINS_4conv6kernel13ConvUniversalINS1_16ConvProblemShapeILNS1_8OperatorE1ELi2EEENS1_10collective14CollectiveConvINS1_46MainloopSm90TmaGmmaWarpSpecializedImplicitGemmILS5_1ELi28ELi2EN4cute5tupleIJNSA_1CILi1EEESD_SD_EEENS1_36KernelImplicitTmaWarpSpecializedSm90ELi1EEENSB_IJNSC_ILi64EEESH_NSB_IJNSC_ILi32EEEEEEEEENS_10bfloat16_tESL_NSA_8TiledMMAINSA_8MMA_AtomIJNSA_4SM904GMMA27MMA_64x64x16_F32BF16BF16_SSILNSP_5MajorE0ELSR_1ELNSP_7ScaleInE1ELSS_1EEEEEENSA_6LayoutISE_NSB_IJNSC_ILi0EEESW_SW_EEEEENSB_IJNSA_10UnderscoreESZ_SZ_EEEEENS7_6detail26Sm90ImplicitGemmTileTraitsINSA_20SM90_TMA_LOAD_IM2COLENSA_14ComposedLayoutINSA_7SwizzleILi2ELi4ELi3EEENSA_18smem_ptr_flag_bitsILi16EEENSV_INSB_IJNSB_IJNSC_ILi8EEES1A_EEENSB_IJSI_SD_EEENSB_IJSD_NSC_ILi28EEEEEEEEENSB_IJNSB_IJSI_NSC_ILi256EEEEEENSB_IJSD_SW_EEENSB_IJSW_NSC_ILi2048EEEEEEEEEEEEEvEENS13_INSA_13SM90_TMA_LOADENS15_INS16_ILi3ELi4ELi3EEES19_NSV_INSB_IJNSB_IJSH_SD_EEENSB_IJS1A_NSC_ILi4EEEEEES1E_EEENSB_IJS1I_NSB_IJSH_NSC_ILi512EEEEEES1K_EEEEEEEvEEEENS_8epilogue10collective6detail29Sm90TmaWarpSpecializedAdapterINS23_15DefaultEpilogueISL_NSB_IJNSB_IJlllEEESD_SW_EEES28_NS22_6thread17LinearCombinationISL_Li1EffLNS29_9ScaleType4KindE0ELNS_15FloatRoundStyleE2ESL_EENS_4gemm15EpilogueDefaultEEEEEvvEEEEvNT_6ParamsE)
        /*062c*/ 	.short	0x0210
        /*062e*/ 	.short	0x03f0


	//----- nvinfo : EIATTR_SW_WAR
	.align		4
.L_34:
        /*0630*/ 	.byte	0x04, 0x36
        /*0632*/ 	.short	(.L_36 - .L_35)
.L_35:
        /*0634*/ 	.word	0x00000008
.L_36:


//--------------------- .nv.callgraph             --------------------------
	.section	.nv.callgraph,"",@"SHT_CUDA_CALLGRAPH"
	.align	4
	.sectionentsize	8
	.align		4
        /*0000*/ 	.word	0x00000000
	.align		4
        /*0004*/ 	.word	0xffffffff
	.align		4
        /*0008*/ 	.word	0x00000000
	.align		4
        /*000c*/ 	.word	0xfffffffe
	.align		4
        /*0010*/ 	.word	0x00000000
	.align		4
        /*0014*/ 	.word	0xfffffffd
	.align		4
        /*0018*/ 	.word	0x00000000
	.align		4
        /*001c*/ 	.word	0xfffffffc


//--------------------- .nv.constant4             --------------------------
	.section	.nv.constant4,"a",@progbits
	.align	8
	.align		8
.nv.constant4:
        /*0000*/ 	.dword	_ZN39_INTERNAL_191f4ebf_4_k_cu_26811065_26144cuda3std3__45__cpo5beginE
	.align		8
        /*0008*/ 	.dword	_ZN39_INTERNAL_191f4ebf_4_k_cu_26811065_26144cuda3std3__45__cpo3endE
	.align		8
        /*0010*/ 	.dword	_ZN39_INTERNAL_191f4ebf_4_k_cu_26811065_26144cuda3std3__45__cpo6cbeginE
	.align		8
        /*0018*/ 	.dword	_ZN39_INTERNAL_191f4ebf_4_k_cu_26811065_26144cuda3std3__45__cpo4cendE
	.align		8
        /*0020*/ 	.dword	_ZN39_INTERNAL_191f4ebf_4_k_cu_26811065_26144cuda3std3__441_GLOBAL__N__191f4ebf_4_k_cu_26811065_26146ignoreE
	.align		8
        /*0028*/ 	.dword	_ZN39_INTERNAL_191f4ebf_4_k_cu_26811065_26144cuda3std3__419piecewise_constructE
	.align		8
        /*0030*/ 	.dword	_ZN39_INTERNAL_191f4ebf_4_k_cu_26811065_26144cuda3std3__48in_placeE
	.align		8
        /*0038*/ 	.dword	_ZN39_INTERNAL_191f4ebf_4_k_cu_26811065_26144cuda3std6ranges3__45__cpo4swapE
	.align		8
        /*0040*/ 	.dword	_ZN39_INTERNAL_191f4ebf_4_k_cu_26811065_26144cuda3std6ranges3__45__cpo9iter_moveE
	.align		8
        /*0048*/ 	.dword	_ZN39_INTERNAL_191f4ebf_4_k_cu_26811065_26144cute7productE
	.align		8
        /*0050*/ 	.dword	_ZN39_INTERNAL_191f4ebf_4_k_cu_26811065_26144cute1_E


//--------------------- .text._ZN7cutlass13device_kernelINS_4conv6kernel13ConvUniversalINS1_16ConvProblemShapeILNS1_8OperatorE1ELi2EEENS1_10collective14CollectiveConvINS1_46MainloopSm90TmaGmmaWarpSpecializedImplicitGemmILS5_1ELi28ELi2EN4cute5tupleIJNSA_1CILi1EEESD_SD_EEENS1_36KernelImplicitTmaWarpSpecializedSm90ELi1EEENSB_IJNSC_ILi64EEESH_NSB_IJNSC_ILi32EEEEEEEEENS_10bfloat16_tESL_NSA_8TiledMMAINSA_8MMA_AtomIJNSA_4SM904GMMA27MMA_64x64x16_F32BF16BF16_SSILNSP_5MajorE0ELSR_1ELNSP_7ScaleInE1ELSS_1EEEEEENSA_6LayoutISE_NSB_IJNSC_ILi0EEESW_SW_EEEEENSB_IJNSA_10UnderscoreESZ_SZ_EEEEENS7_6detail26Sm90ImplicitGemmTileTraitsINSA_20SM90_TMA_LOAD_IM2COLENSA_14ComposedLayoutINSA_7SwizzleILi2ELi4ELi3EEENSA_18smem_ptr_flag_bitsILi16EEENSV_INSB_IJNSB_IJNSC_ILi8EEES1A_EEENSB_IJSI_SD_EEENSB_IJSD_NSC_ILi28EEEEEEEEENSB_IJNSB_IJSI_NSC_ILi256EEEEEENSB_IJSD_SW_EEENSB_IJSW_NSC_ILi2048EEEEEEEEEEEEEvEENS13_INSA_13SM90_TMA_LOADENS15_INS16_ILi3ELi4ELi3EEES19_NSV_INSB_IJNSB_IJSH_SD_EEENSB_IJS1A_NSC_ILi4EEEEEES1E_EEENSB_IJS1I_NSB_IJSH_NSC_ILi512EEEEEES1K_EEEEEEEvEEEENS_8epilogue10collective6detail29Sm90TmaWarpSpecializedAdapterINS23_15DefaultEpilogueISL_NSB_IJNSB_IJlllEEESD_SW_EEES28_NS22_6thread17LinearCombinationISL_Li1EffLNS29_9ScaleType4KindE0ELNS_15FloatRoundStyleE2ESL_EENS_4gemm15EpilogueDefaultEEEEEvvEEEEvNT_6ParamsE --------------------------
	.section	.text._ZN7cutlass13device_kernelINS_4conv6kernel13ConvUniversalINS1_16ConvProblemShapeILNS1_8OperatorE1ELi2EEENS1_10collective14CollectiveConvINS1_46MainloopSm90TmaGmmaWarpSpecializedImplicitGemmILS5_1ELi28ELi2EN4cute5tupleIJNSA_1CILi1EEESD_SD_EEENS1_36KernelImplicitTmaWarpSpecializedSm90ELi1EEENSB_IJNSC_ILi64EEESH_NSB_IJNSC_ILi32EEEEEEEEENS_10bfloat16_tESL_NSA_8TiledMMAINSA_8MMA_AtomIJNSA_4SM904GMMA27MMA_64x64x16_F32BF16BF16_SSILNSP_5MajorE0ELSR_1ELNSP_7ScaleInE1ELSS_1EEEEEENSA_6LayoutISE_NSB_IJNSC_ILi0EEESW_SW_EEEEENSB_IJNSA_10UnderscoreESZ_SZ_EEEEENS7_6detail26Sm90ImplicitGemmTileTraitsINSA_20SM90_TMA_LOAD_IM2COLENSA_14ComposedLayoutINSA_7SwizzleILi2ELi4ELi3EEENSA_18smem_ptr_flag_bitsILi16EEENSV_INSB_IJNSB_IJNSC_ILi8EEES1A_EEENSB_IJSI_SD_EEENSB_IJSD_NSC_ILi28EEEEEEEEENSB_IJNSB_IJSI_NSC_ILi256EEEEEENSB_IJSD_SW_EEENSB_IJSW_NSC_ILi2048EEEEEEEEEEEEEvEENS13_INSA_13SM90_TMA_LOADENS15_INS16_ILi3ELi4ELi3EEES19_NSV_INSB_IJNSB_IJSH_SD_EEENSB_IJS1A_NSC_ILi4EEEEEES1E_EEENSB_IJS1I_NSB_IJSH_NSC_ILi512EEEEEES1K_EEEEEEEvEEEENS_8epilogue10collective6detail29Sm90TmaWarpSpecializedAdapterINS23_15DefaultEpilogueISL_NSB_IJNSB_IJlllEEESD_SW_EEES28_NS22_6thread17LinearCombinationISL_Li1EffLNS29_9ScaleType4KindE0ELNS_15FloatRoundStyleE2ESL_EENS_4gemm15EpilogueDefaultEEEEEvvEEEEvNT_6ParamsE,"ax",@progbits
	.align	128
.text._ZN7cutlass13device_kernelINS_4conv6kernel13ConvUniversalINS1_16ConvProblemShapeILNS1_8OperatorE1ELi2EEENS1_10collective14CollectiveConvINS1_46MainloopSm90TmaGmmaWarpSpecializedImplicitGemmILS5_1ELi28ELi2EN4cute5tupleIJNSA_1CILi1EEESD_SD_EEENS1_36KernelImplicitTmaWarpSpecializedSm90ELi1EEENSB_IJNSC_ILi64EEESH_NSB_IJNSC_ILi32EEEEEEEEENS_10bfloat16_tESL_NSA_8TiledMMAINSA_8MMA_AtomIJNSA_4SM904GMMA27MMA_64x64x16_F32BF16BF16_SSILNSP_5MajorE0ELSR_1ELNSP_7ScaleInE1ELSS_1EEEEEENSA_6LayoutISE_NSB_IJNSC_ILi0EEESW_SW_EEEEENSB_IJNSA_10UnderscoreESZ_SZ_EEEEENS7_6detail26Sm90ImplicitGemmTileTraitsINSA_20SM90_TMA_LOAD_IM2COLENSA_14ComposedLayoutINSA_7SwizzleILi2ELi4ELi3EEENSA_18smem_ptr_flag_bitsILi16EEENSV_INSB_IJNSB_IJNSC_ILi8EEES1A_EEENSB_IJSI_SD_EEENSB_IJSD_NSC_ILi28EEEEEEEEENSB_IJNSB_IJSI_NSC_ILi256EEEEEENSB_IJSD_SW_EEENSB_IJSW_NSC_ILi2048EEEEEEEEEEEEEvEENS13_INSA_13SM90_TMA_LOADENS15_INS16_ILi3ELi4ELi3EEES19_NSV_INSB_IJNSB_IJSH_SD_EEENSB_IJS1A_NSC_ILi4EEEEEES1E_EEENSB_IJS1I_NSB_IJSH_NSC_ILi512EEEEEES1K_EEEEEEEvEEEENS_8epilogue10collective6detail29Sm90TmaWarpSpecializedAdapterINS23_15DefaultEpilogueISL_NSB_IJNSB_IJlllEEESD_SW_EEES28_NS22_6thread17LinearCombinationISL_Li1EffLNS29_9ScaleType4KindE0ELNS_15FloatRoundStyleE2ESL_EENS_4gemm15EpilogueDefaultEEEEEvvEEEEvNT_6ParamsE:
        .type           _ZN7cutlass13device_kernelINS_4conv6kernel13ConvUniversalINS1_16ConvProblemShapeILNS1_8OperatorE1ELi2EEENS1_10collective14CollectiveConvINS1_46MainloopSm90TmaGmmaWarpSpecializedImplicitGemmILS5_1ELi28ELi2EN4cute5tupleIJNSA_1CILi1EEESD_SD_EEENS1_36KernelImplicitTmaWarpSpecializedSm90ELi1EEENSB_IJNSC_ILi64EEESH_NSB_IJNSC_ILi32EEEEEEEEENS_10bfloat16_tESL_NSA_8TiledMMAINSA_8MMA_AtomIJNSA_4SM904GMMA27MMA_64x64x16_F32BF16BF16_SSILNSP_5MajorE0ELSR_1ELNSP_7ScaleInE1ELSS_1EEEEEENSA_6LayoutISE_NSB_IJNSC_ILi0EEESW_SW_EEEEENSB_IJNSA_10UnderscoreESZ_SZ_EEEEENS7_6detail26Sm90ImplicitGemmTileTraitsINSA_20SM90_TMA_LOAD_IM2COLENSA_14ComposedLayoutINSA_7SwizzleILi2ELi4ELi3EEENSA_18smem_ptr_flag_bitsILi16EEENSV_INSB_IJNSB_IJNSC_ILi8EEES1A_EEENSB_IJSI_SD_EEENSB_IJSD_NSC_ILi28EEEEEEEEENSB_IJNSB_IJSI_NSC_ILi256EEEEEENSB_IJSD_SW_EEENSB_IJSW_NSC_ILi2048EEEEEEEEEEEEEvEENS13_INSA_13SM90_TMA_LOADENS15_INS16_ILi3ELi4ELi3EEES19_NSV_INSB_IJNSB_IJSH_SD_EEENSB_IJS1A_NSC_ILi4EEEEEES1E_EEENSB_IJS1I_NSB_IJSH_NSC_ILi512EEEEEES1K_EEEEEEEvEEEENS_8epilogue10collective6detail29Sm90TmaWarpSpecializedAdapterINS23_15DefaultEpilogueISL_NSB_IJNSB_IJlllEEESD_SW_EEES28_NS22_6thread17LinearCombinationISL_Li1EffLNS29_9ScaleType4KindE0ELNS_15FloatRoundStyleE2ESL_EENS_4gemm15EpilogueDefaultEEEEEvvEEEEvNT_6ParamsE,@function
        .size           _ZN7cutlass13device_kernelINS_4conv6kernel13ConvUniversalINS1_16ConvProblemShapeILNS1_8OperatorE1ELi2EEENS1_10collective14CollectiveConvINS1_46MainloopSm90TmaGmmaWarpSpecializedImplicitGemmILS5_1ELi28ELi2EN4cute5tupleIJNSA_1CILi1EEESD_SD_EEENS1_36KernelImplicitTmaWarpSpecializedSm90ELi1EEENSB_IJNSC_ILi64EEESH_NSB_IJNSC_ILi32EEEEEEEEENS_10bfloat16_tESL_NSA_8TiledMMAINSA_8MMA_AtomIJNSA_4SM904GMMA27MMA_64x64x16_F32BF16BF16_SSILNSP_5MajorE0ELSR_1ELNSP_7ScaleInE1ELSS_1EEEEEENSA_6LayoutISE_NSB_IJNSC_ILi0EEESW_SW_EEEEENSB_IJNSA_10UnderscoreESZ_SZ_EEEEENS7_6detail26Sm90ImplicitGemmTileTraitsINSA_20SM90_TMA_LOAD_IM2COLENSA_14ComposedLayoutINSA_7SwizzleILi2ELi4ELi3EEENSA_18smem_ptr_flag_bitsILi16EEENSV_INSB_IJNSB_IJNSC_ILi8EEES1A_EEENSB_IJSI_SD_EEENSB_IJSD_NSC_ILi28EEEEEEEEENSB_IJNSB_IJSI_NSC_ILi256EEEEEENSB_IJSD_SW_EEENSB_IJSW_NSC_ILi2048EEEEEEEEEEEEEvEENS13_INSA_13SM90_TMA_LOADENS15_INS16_ILi3ELi4ELi3EEES19_NSV_INSB_IJNSB_IJSH_SD_EEENSB_IJS1A_NSC_ILi4EEEEEES1E_EEENSB_IJS1I_NSB_IJSH_NSC_ILi512EEEEEES1K_EEEEEEEvEEEENS_8epilogue10collective6detail29Sm90TmaWarpSpecializedAdapterINS23_15DefaultEpilogueISL_NSB_IJNSB_IJlllEEESD_SW_EEES28_NS22_6thread17LinearCombinationISL_Li1EffLNS29_9ScaleType4KindE0ELNS_15FloatRoundStyleE2ESL_EENS_4gemm15EpilogueDefaultEEEEEvvEEEEvNT_6ParamsE,(.L_x_118 - _ZN7cutlass13device_kernelINS_4conv6kernel13ConvUniversalINS1_16ConvProblemShapeILNS1_8OperatorE1ELi2EEENS1_10collective14CollectiveConvINS1_46MainloopSm90TmaGmmaWarpSpecializedImplicitGemmILS5_1ELi28ELi2EN4cute5tupleIJNSA_1CILi1EEESD_SD_EEENS1_36KernelImplicitTmaWarpSpecializedSm90ELi1EEENSB_IJNSC_ILi64EEESH_NSB_IJNSC_ILi32EEEEEEEEENS_10bfloat16_tESL_NSA_8TiledMMAINSA_8MMA_AtomIJNSA_4SM904GMMA27MMA_64x64x16_F32BF16BF16_SSILNSP_5MajorE0ELSR_1ELNSP_7ScaleInE1ELSS_1EEEEEENSA_6LayoutISE_NSB_IJNSC_ILi0EEESW_SW_EEEEENSB_IJNSA_10UnderscoreESZ_SZ_EEEEENS7_6detail26Sm90ImplicitGemmTileTraitsINSA_20SM90_TMA_LOAD_IM2COLENSA_14ComposedLayoutINSA_7SwizzleILi2ELi4ELi3EEENSA_18smem_ptr_flag_bitsILi16EEENSV_INSB_IJNSB_IJNSC_ILi8EEES1A_EEENSB_IJSI_SD_EEENSB_IJSD_NSC_ILi28EEEEEEEEENSB_IJNSB_IJSI_NSC_ILi256EEEEEENSB_IJSD_SW_EEENSB_IJSW_NSC_ILi2048EEEEEEEEEEEEEvEENS13_INSA_13SM90_TMA_LOADENS15_INS16_ILi3ELi4ELi3EEES19_NSV_INSB_IJNSB_IJSH_SD_EEENSB_IJS1A_NSC_ILi4EEEEEES1E_EEENSB_IJS1I_NSB_IJSH_NSC_ILi512EEEEEES1K_EEEEEEEvEEEENS_8epilogue10collective6detail29Sm90TmaWarpSpecializedAdapterINS23_15DefaultEpilogueISL_NSB_IJNSB_IJlllEEESD_SW_EEES28_NS22_6thread17LinearCombinationISL_Li1EffLNS29_9ScaleType4KindE0ELNS_15FloatRoundStyleE2ESL_EENS_4gemm15EpilogueDefaultEEEEEvvEEEEvNT_6ParamsE)
        .other          _ZN7cutlass13device_kernelINS_4conv6kernel13ConvUniversalINS1_16ConvProblemShapeILNS1_8OperatorE1ELi2EEENS1_10collective14CollectiveConvINS1_46MainloopSm90TmaGmmaWarpSpecializedImplicitGemmILS5_1ELi28ELi2EN4cute5tupleIJNSA_1CILi1EEESD_SD_EEENS1_36KernelImplicitTmaWarpSpecializedSm90ELi1EEENSB_IJNSC_ILi64EEESH_NSB_IJNSC_ILi32EEEEEEEEENS_10bfloat16_tESL_NSA_8TiledMMAINSA_8MMA_AtomIJNSA_4SM904GMMA27MMA_64x64x16_F32BF16BF16_SSILNSP_5MajorE0ELSR_1ELNSP_7ScaleInE1ELSS_1EEEEEENSA_6LayoutISE_NSB_IJNSC_ILi0EEESW_SW_EEEEENSB_IJNSA_10UnderscoreESZ_SZ_EEEEENS7_6detail26Sm90ImplicitGemmTileTraitsINSA_20SM90_TMA_LOAD_IM2COLENSA_14ComposedLayoutINSA_7SwizzleILi2ELi4ELi3EEENSA_18smem_ptr_flag_bitsILi16EEENSV_INSB_IJNSB_IJNSC_ILi8EEES1A_EEENSB_IJSI_SD_EEENSB_IJSD_NSC_ILi28EEEEEEEEENSB_IJNSB_IJSI_NSC_ILi256EEEEEENSB_IJSD_SW_EEENSB_IJSW_NSC_ILi2048EEEEEEEEEEEEEvEENS13_INSA_13SM90_TMA_LOADENS15_INS16_ILi3ELi4ELi3EEES19_NSV_INSB_IJNSB_IJSH_SD_EEENSB_IJS1A_NSC_ILi4EEEEEES1E_EEENSB_IJS1I_NSB_IJSH_NSC_ILi512EEEEEES1K_EEEEEEEvEEEENS_8epilogue10collective6detail29Sm90TmaWarpSpecializedAdapterINS23_15DefaultEpilogueISL_NSB_IJNSB_IJlllEEESD_SW_EEES28_NS22_6thread17LinearCombinationISL_Li1EffLNS29_9ScaleType4KindE0ELNS_15FloatRoundStyleE2ESL_EENS_4gemm15EpilogueDefaultEEEEEvvEEEEvNT_6ParamsE,@"STO_CUDA_ENTRY STV_DEFAULT"
_ZN7cutlass13device_kernelINS_4conv6kernel13ConvUniversalINS1_16ConvProblemShapeILNS1_8OperatorE1ELi2EEENS1_10collective14CollectiveConvINS1_46MainloopSm90TmaGmmaWarpSpecializedImplicitGemmILS5_1ELi28ELi2EN4cute5tupleIJNSA_1CILi1EEESD_SD_EEENS1_36KernelImplicitTmaWarpSpecializedSm90ELi1EEENSB_IJNSC_ILi64EEESH_NSB_IJNSC_ILi32EEEEEEEEENS_10bfloat16_tESL_NSA_8TiledMMAINSA_8MMA_AtomIJNSA_4SM904GMMA27MMA_64x64x16_F32BF16BF16_SSILNSP_5MajorE0ELSR_1ELNSP_7ScaleInE1ELSS_1EEEEEENSA_6LayoutISE_NSB_IJNSC_ILi0EEESW_SW_EEEEENSB_IJNSA_10UnderscoreESZ_SZ_EEEEENS7_6detail26Sm90ImplicitGemmTileTraitsINSA_20SM90_TMA_LOAD_IM2COLENSA_14ComposedLayoutINSA_7SwizzleILi2ELi4ELi3EEENSA_18smem_ptr_flag_bitsILi16EEENSV_INSB_IJNSB_IJNSC_ILi8EEES1A_EEENSB_IJSI_SD_EEENSB_IJSD_NSC_ILi28EEEEEEEEENSB_IJNSB_IJSI_NSC_ILi256EEEEEENSB_IJSD_SW_EEENSB_IJSW_NSC_ILi2048EEEEEEEEEEEEEvEENS13_INSA_13SM90_TMA_LOADENS15_INS16_ILi3ELi4ELi3EEES19_NSV_INSB_IJNSB_IJSH_SD_EEENSB_IJS1A_NSC_ILi4EEEEEES1E_EEENSB_IJS1I_NSB_IJSH_NSC_ILi512EEEEEES1K_EEEEEEEvEEEENS_8epilogue10collective6detail29Sm90TmaWarpSpecializedAdapterINS23_15DefaultEpilogueISL_NSB_IJNSB_IJlllEEESD_SW_EEES28_NS22_6thread17LinearCombinationISL_Li1EffLNS29_9ScaleType4KindE0ELNS_15FloatRoundStyleE2ESL_EENS_4gemm15EpilogueDefaultEEEEEvvEEEEvNT_6ParamsE:
[----:B------:R-:W-:Y:S01]  /*0000*/  LDC R1, c[0x0][0x28] ;  /* 0x00000a00ff017b82 */ /* 0x000fe20000000800 */
[----:B------:R-:W0:Y:S01]  /*0010*/  S2R R10, SR_TID.X ;  /* 0x00000000000a7919 */ /* 0x000e220000002100 */
[----:B------:R-:W-:Y:S01]  /*0020*/  ELECT P0, URZ, PT ;  /* 0x00000000003f782f */ /* 0x000fe20003800000 */
[----:B------:R-:W-:Y:S01]  /*0030*/  BSSY B0, `(.L_x_0) ;  /* 0x000000f000007945 */ /* 0x000fe20003800000 */
[--C-:B0-----:R-:W-:Y:S02]  /*0040*/  SHF.R.U32.HI R0, RZ, 0x5, R10.reuse ;  /* 0x00000005ff007819 */ /* 0x101fe4000001160a */
[----:B------:R-:W-:-:S03]  /*0050*/  SHF.R.U32.HI R3, RZ, 0x7, R10 ;  /* 0x00000007ff037819 */ /* 0x000fc6000001160a */
[----:B------:R-:W0:Y:S04]  /*0060*/  SHFL.IDX PT, R2, R0, RZ, 0x1f ;  /* 0x00001fff00027589 */ /* 0x000e2800000e0000 */
[----:B------:R1:W2:Y:S01]  /*0070*/  SHFL.IDX PT, R9, R3, RZ, 0x1f ;  /* 0x00001fff03097589 */ /* 0x0002a200000e0000 */
[----:B0-----:R-:W-:-:S13]  /*0080*/  ISETP.NE.OR P0, PT, R2, RZ, !P0 ;  /* 0x000000ff0200720c */ /* 0x001fda0004705670 */
[----:B-12---:R-:W-:Y:S05]  /*0090*/  @P0 BRA `(.L_x_1) ;  /* 0x0000000000200947 */ /* 0x006fea0003800000 */
[----:B------:R-:W-:Y:S02]  /*00a0*/  ULDC.64 UR4, c[0x0][0x198] ;  /* 0x0000660000047ab9 */ /* 0x000fe40000000a00 */
[----:B------:R-:W-:Y:S02]  /*00b0*/  UIADD3 UR6, UP0, UR4, 0xf0, URZ ;  /* 0x000000f004067890 */ /* 0x000fe4000ff1e03f */
[----:B------:R-:W-:Y:S02]  /*00c0*/  UIADD3 UR4, UP1, UR4, 0x1f0, URZ ;  /* 0x000001f004047890 */ /* 0x000fe4000ff3e03f */
[----:B------:R-:W-:Y:S02]  /*00d0*/  UIADD3.X UR7, URZ, UR5, URZ, UP0, !UPT ;  /* 0x000000053f077290 */ /* 0x000fe400087fe43f */
[----:B------:R-:W-:-:S07]  /*00e0*/  UIADD3.X UR5, URZ, UR5, URZ, UP1, !UPT ;  /* 0x000000053f057290 */ /* 0x000fce0008ffe43f */
[----:B------:R0:W-:Y:S02]  /*00f0*/  UTMACCTL.PF [UR6] ;  /* 0x00000000060079b9 */ /* 0x0001e40008040000 */
[----:B------:R0:W-:Y:S02]  /*0100*/  UTMACCTL.PF [UR4] ;  /* 0x00000000040079b9 */ /* 0x0001e40008040000 */
[----:B0-----:R-:W-:Y:S01]  /*0110*/  NOP ;  /* 0x0000000000007918 */ /* 0x001fe20000000000 */
.L_x_1:
[----:B------:R-:W-:Y:S05]  /*0120*/  BSYNC B0 ;  /* 0x0000000000007941 */ /* 0x000fea0003800000 */
.L_x_0:
[----:B------:R-:W0:Y:S01]  /*0130*/  SHFL.IDX PT, R0, R0, RZ, 0x1f ;  /* 0x00001fff00007589 */ /* 0x000e2200000e0000 */
[----:B------:R-:W-:-:S04]  /*0140*/  SHF.R.S32.HI R3, RZ, 0x1f, R2 ;  /* 0x0000001fff037819 */ /* 0x000fc80000011402 */
[----:B------:R-:W-:Y:S02]  /*0150*/  LEA.HI R3, R3, R2, RZ, 0x2 ;  /* 0x0000000203037211 */ /* 0x000fe400078f10ff */
[----:B0-----:R-:W-:-:S13]  /*0160*/  ISETP.NE.AND P0, PT, R0, RZ, PT ;  /* 0x000000ff0000720c */ /* 0x001fda0003f05270 */
[----:B------:R-:W-:Y:S05]  /*0170*/  @P0 BRA `(.L_x_2) ;  /* 0x0000000400240947 */ /* 0x000fea0003800000 */
[----:B------:R-:W-:Y:S01]  /*0180*/  ELECT P0, URZ, PT ;  /* 0x00000000003f782f */ /* 0x000fe20003800000 */
[----:B------:R-:W-:-:S12]  /*0190*/  BSSY B0, `(.L_x_2) ;  /* 0x0000047000007945 */ /* 0x000fd80003800000 */
[----:B------:R-:W-:Y:S05]  /*01a0*/  @!P0 BRA `(.L_x_3) ;  /* 0x0000000400148947 */ /* 0x000fea0003800000 */
[----:B------:R-:W0:Y:S01]  /*01b0*/  S2UR UR8, SR_CgaCtaId ;  /* 0x00000000000879c3 */ /* 0x000e220000008800 */
[----:B------:R-:W-:Y:S01]  /*01c0*/  UMOV UR4, 0x400 ;  /* 0x0000040000047882 */ /* 0x000fe20000000000 */
[----:B------:R-:W-:Y:S01]  /*01d0*/  UMOV UR5, 0x1 ;  /* 0x0000000100057882 */ /* 0x000fe20000000000 */
[----:B------:R-:W-:Y:S02]  /*01e0*/  UMOV UR6, 0x80 ;  /* 0x0000008000067882 */ /* 0x000fe40000000000 */
[----:B------:R-:W-:-:S04]  /*01f0*/  UIADD3 UR6, -UR6, 0x100000, URZ ;  /* 0x0010000006067890 */ /* 0x000fc8000fffe13f */
[----:B------:R-:W-:Y:S02]  /*0200*/  USHF.L.U32 UR7, UR6, 0xb, URZ ;  /* 0x0000000b06077899 */ /* 0x000fe4000800063f */
[----:B------:R-:W-:Y:S02]  /*0210*/  USHF.L.U32 UR6, UR6, 0x1, URZ ;  /* 0x0000000106067899 */ /* 0x000fe4000800063f */
[----:B0-----:R-:W-:Y:S02]  /*0220*/  ULEA UR8, UR8, UR4, 0x18 ;  /* 0x0000000408087291 */ /* 0x001fe4000f8ec03f */
[----:B------:R-:W-:-:S04]  /*0230*/  UIADD3 UR4, -UR5, 0x100000, URZ ;  /* 0x0010000005047890 */ /* 0x000fc8000fffe13f */
[----:B------:R-:W-:Y:S02]  /*0240*/  USHF.L.U32 UR5, UR4, 0xb, URZ ;  /* 0x0000000b04057899 */ /* 0x000fe4000800063f */
[----:B------:R-:W-:Y:S01]  /*0250*/  USHF.L.U32 UR4, UR4, 0x1, URZ ;  /* 0x0000000104047899 */ /* 0x000fe2000800063f */
[----:B------:R-:W0:Y:S11]  /*0260*/  FENCE.VIEW.ASYNC.S ;  /* 0x00000000000073c6 */ /* 0x000e360000000000 */
[----:B0-----:R0:W1:Y:S01]  /*0270*/  SYNCS.EXCH.64 URZ, [UR8+0x38000], UR4 ;  /* 0x03800004083f75b2 */ /* 0x0010620008000100 */
[----:B------:R0:W2:Y:S01]  /*0280*/  SYNCS.EXCH.64 URZ, [UR8+0x380e0], UR6 ;  /* 0x0380e006083f75b2 */ /* 0x0000a20008000100 */
[----:B------:R0:W3:Y:S01]  /*0290*/  SYNCS.EXCH.64 URZ, [UR8+0x38008], UR4 ;  /* 0x03800804083f75b2 */ /* 0x0000e20008000100 */
[----:B------:R0:W4:Y:S01]  /*02a0*/  SYNCS.EXCH.64 URZ, [UR8+0x380e8], UR6 ;  /* 0x0380e806083f75b2 */ /* 0x0001220008000100 */
[----:B------:R0:W0:Y:S01]  /*02b0*/  SYNCS.EXCH.64 URZ, [UR8+0x38010], UR4 ;  /* 0x03801004083f75b2 */ /* 0x0000220008000100 */
        /* <DEDUP_REMOVED lines=51> */
[----:B-1234-:R-:W-:Y:S01]  /*05f0*/  NOP ;  /* 0x0000000000007918 */ /* 0x01efe20000000000 */
.L_x_3:
[----:B0-----:R-:W-:Y:S05]  /*0600*/  BSYNC B0 ;  /* 0x0000000000007941 */ /* 0x001fea0003800000 */
.L_x_2:
[----:B------:R-:W-:Y:S01]  /*0610*/  ULDC.64 UR4, c[0x0][0x598] ;  /* 0x0001660000047ab9 */ /* 0x000fe20000000a00 */
[----:B------:R-:W-:Y:S01]  /*0620*/  LOP3.LUT R3, R3, 0xfffffffc, RZ, 0xc0, !PT ;  /* 0xfffffffc03037812 */ /* 0x000fe200078ec0ff */
[----:B------:R-:W-:Y:S01]  /*0630*/  NOP ;  /* 0x0000000000007918 */ /* 0x000fe20000000000 */
[----:B------:R-:W-:Y:S01]  /*0640*/  ISETP.NE.U32.AND P0, PT, RZ, UR4, PT ;  /* 0x00000004ff007c0c */ /* 0x000fe2000bf05070 */
[----:B------:R-:W-:Y:S01]  /*0650*/  NOP ;  /* 0x0000000000007918 */ /* 0x000fe20000000000 */
[----:B------:R-:W-:Y:S01]  /*0660*/  BAR.SYNC.DEFER_BLOCKING 0x0 ;  /* 0x0000000000007b1d */ /* 0x000fe20000010000 */
[----:B------:R-:W-:Y:S01]  /*0670*/  IMAD.IADD R8, R2, 0x1, -R3 ;  /* 0x0000000102087824 */ /* 0x000fe200078e0a03 */
[----:B------:R-:W-:Y:S02]  /*0680*/  ISETP.NE.AND.EX P0, PT, RZ, UR5, PT, P0 ;  /* 0x00000005ff007c0c */ /* 0x000fe4000bf05300 */
[C---:B------:R-:W-:Y:S02]  /*0690*/  ISETP.NE.AND P2, PT, R9.reuse, 0x1, PT ;  /* 0x000000010900780c */ /* 0x040fe40003f45270 */
[----:B------:R-:W-:Y:S01]  /*06a0*/  LOP3.LUT P1, RZ, R9, R8, RZ, 0xfc, !PT ;  /* 0x0000000809ff7212 */ /* 0x000fe2000782fcff */
[----:B------:R-:W-:-:S03]  /*06b0*/  ULDC.64 UR12, c[0x0][0x208] ;  /* 0x00008200000c7ab9 */ /* 0x000fc60000000a00 */
[----:B------:R-:W-:-:S04]  /*06c0*/  SEL R3, RZ, 0x1, P1 ;  /* 0x00000001ff037807 */ /* 0x000fc80000800000 */
[----:B------:R-:W-:Y:S01]  /*06d0*/  SEL R3, R3, 0x2, P2 ;  /* 0x0000000203037807 */ /* 0x000fe20001000000 */
[----:B------:R-:W-:Y:S06]  /*06e0*/  @!P0 BRA `(.L_x_4) ;  /* 0x00000000001c8947 */ /* 0x000fec0003800000 */
[----:B------:R-:W0:Y:S02]  /*06f0*/  LDC.64 R4, c[0x0][0x598] ;  /* 0x00016600ff047b82 */ /* 0x000e240000000a00 */
[----:B0-----:R-:W2:Y:S02]  /*0700*/  LDG.E.64 R4, desc[UR12][R4.64] ;  /* 0x0000000c04047981 */ /* 0x001ea4000c1e1b00 */
[----:B--2---:R-:W-:-:S04]  /*0710*/  ISETP.NE.U32.AND P0, PT, R4, RZ, PT ;  /* 0x000000ff0400720c */ /* 0x004fc80003f05070 */
[----:B------:R-:W-:-:S13]  /*0720*/  ISETP.NE.AND.EX P0, PT, R5, RZ, PT, P0 ;  /* 0x000000ff0500720c */ /* 0x000fda0003f05300 */
[----:B------:R-:W-:Y:S05]  /*0730*/  @!P0 BRA `(.L_x_4) ;  /* 0x0000000000088947 */ /* 0x000fea0003800000 */
[----:B------:R2:W5:Y:S01]  /*0740*/  LD.E R0, desc[UR12][R4.64] ;  /* 0x0000000c04007980 */ /* 0x000562000c101900 */
[----:B------:R-:W-:Y:S05]  /*0750*/  BRA `(.L_x_5) ;  /* 0x0000000000207947 */ /* 0x000fea0003800000 */
.L_x_4:
[----:B------:R-:W-:Y:S02]  /*0760*/  ULDC.64 UR4, c[0x0][0x588] ;  /* 0x0001620000047ab9 */ /* 0x000fe40000000a00 */
[----:B------:R-:W-:-:S04]  /*0770*/  ISETP.NE.U32.AND P0, PT, RZ, UR4, PT ;  /* 0x00000004ff007c0c */ /* 0x000fc8000bf05070 */
[----:B------:R-:W-:-:S13]  /*0780*/  ISETP.NE.AND.EX P0, PT, RZ, UR5, PT, P0 ;  /* 0x00000005ff007c0c */ /* 0x000fda000bf05300 */
[----:B------:R-:W-:Y:S05]  /*0790*/  @!P0 BRA `(.L_x_6) ;  /* 0x00000000000c8947 */ /* 0x000fea0003800000 */
[----:B------:R-:W0:Y:S02]  /*07a0*/  LDC.64 R4, c[0x0][0x588] ;  /* 0x00016200ff047b82 */ /* 0x000e240000000a00 */
[----:B0-----:R0:W5:Y:S01]  /*07b0*/  LDG.E R0, desc[UR12][R4.64] ;  /* 0x0000000c04007981 */ /* 0x001162000c1e1900 */
[----:B------:R-:W-:Y:S05]  /*07c0*/  BRA `(.L_x_5) ;  /* 0x0000000000047947 */ /* 0x000fea0003800000 */
.L_x_6:
[----:B------:R-:W1:Y:S02]  /*07d0*/  LDC R0, c[0x0][0x580] ;  /* 0x00016000ff007b82 */ /* 0x000e640000000800 */
.L_x_5:
[----:B------:R-:W-:Y:S02]  /*07e0*/  ULDC.64 UR4, c[0x0][0x5a0] ;  /* 0x0001680000047ab9 */ /* 0x000fe40000000a00 */
[----:B------:R-:W-:-:S04]  /*07f0*/  ISETP.NE.U32.AND P0, PT, RZ, UR4, PT ;  /* 0x00000004ff007c0c */ /* 0x000fc8000bf05070 */
[----:B------:R-:W-:-:S13]  /*0800*/  ISETP.NE.AND.EX P0, PT, RZ, UR5, PT, P0 ;  /* 0x00000005ff007c0c */ /* 0x000fda000bf05300 */
[----:B------:R-:W-:Y:S05]  /*0810*/  @!P0 BRA `(.L_x_7) ;  /* 0x00000000001c8947 */ /* 0x000fea0003800000 */
[----:B0-2---:R-:W0:Y:S02]  /*0820*/  LDC.64 R4, c[0x0][0x5a0] ;  /* 0x00016800ff047b82 */ /* 0x005e240000000a00 */
[----:B0-----:R-:W2:Y:S02]  /*0830*/  LDG.E.64 R4, desc[UR12][R4.64] ;  /* 0x0000000c04047981 */ /* 0x001ea4000c1e1b00 */
[----:B--2---:R-:W-:-:S04]  /*0840*/  ISETP.NE.U32.AND P0, PT, R4, RZ, PT ;  /* 0x000000ff0400720c */ /* 0x004fc80003f05070 */
[----:B------:R-:W-:-:S13]  /*0850*/  ISETP.NE.AND.EX P0, PT, R5, RZ, PT, P0 ;  /* 0x000000ff0500720c */ /* 0x000fda0003f05300 */
[----:B------:R-:W-:Y:S05]  /*0860*/  @!P0 BRA `(.L_x_7) ;  /* 0x0000000000088947 */ /* 0x000fea0003800000 */
[----:B------:R0:W5:Y:S01]  /*0870*/  LD.E R2, desc[UR12][R4.64] ;  /* 0x0000000c04027980 */ /* 0x000162000c101900 */
[----:B------:R-:W-:Y:S05]  /*0880*/  BRA `(.L_x_8) ;  /* 0x0000000000207947 */ /* 0x000fea0003800000 */
.L_x_7:
[----:B------:R-:W-:Y:S02]  /*0890*/  ULDC.64 UR4, c[0x0][0x590] ;  /* 0x0001640000047ab9 */ /* 0x000fe40000000a00 */
[----:B------:R-:W-:-:S04]  /*08a0*/  ISETP.NE.U32.AND P0, PT, RZ, UR4, PT ;  /* 0x00000004ff007c0c */ /* 0x000fc8000bf05070 */
[----:B------:R-:W-:-:S13]  /*08b0*/  ISETP.NE.AND.EX P0, PT, RZ, UR5, PT, P0 ;  /* 0x00000005ff007c0c */ /* 0x000fda000bf05300 */
[----:B------:R-:W-:Y:S05]  /*08c0*/  @!P0 BRA `(.L_x_9) ;  /* 0x00000000000c8947 */ /* 0x000fea0003800000 */
[----:B0-2---:R-:W0:Y:S02]  /*08d0*/  LDC.64 R4, c[0x0][0x590] ;  /* 0x00016400ff047b82 */ /* 0x005e240000000a00 */
[----:B0-----:R4:W5:Y:S01]  /*08e0*/  LDG.E R2, desc[UR12][R4.64] ;  /* 0x0000000c04027981 */ /* 0x001962000c1e1900 */
[----:B------:R-:W-:Y:S05]  /*08f0*/  BRA `(.L_x_8) ;  /* 0x0000000000047947 */ /* 0x000fea0003800000 */
.L_x_9:
[----:B------:R-:W3:Y:S02]  /*0900*/  LDC R2, c[0x0][0x584] ;  /* 0x00016100ff027b82 */ /* 0x000ee40000000800 */
.L_x_8:
[----:B------:R-:W1:Y:S01]  /*0910*/  LDC R6, c[0x0][0x3c4] ;  /* 0x0000f100ff067b82 */ /* 0x000e620000000800 */
[----:B------:R-:W-:-:S07]  /*0920*/  ISETP.NE.AND P0, PT, R9, RZ, PT ;  /* 0x000000ff0900720c */ /* 0x000fce0003f05270 */
[----:B0-2-4-:R-:W0:Y:S01]  /*0930*/  LDC.64 R4, c[0x0][0x3c8] ;  /* 0x0000f200ff047b82 */ /* 0x015e220000000a00 */
[----:B-1----:R-:W-:-:S05]  /*0940*/  VIADD R6, R6, 0x1f ;  /* 0x0000001f06067836 */ /* 0x002fca0000000000 */
[----:B------:R-:W-:-:S04]  /*0950*/  SHF.R.S32.HI R7, RZ, 0x1f, R6 ;  /* 0x0000001fff077819 */ /* 0x000fc80000011406 */
[----:B------:R-:W-:-:S04]  /*0960*/  LEA.HI R7, R7, R6, RZ, 0x5 ;  /* 0x0000000607077211 */ /* 0x000fc800078f28ff */
[----:B------:R-:W-:-:S05]  /*0970*/  SHF.R.S32.HI R7, RZ, 0x5, R7 ;  /* 0x00000005ff077819 */ /* 0x000fca0000011407 */
[----:B0-----:R-:W-:-:S04]  /*0980*/  IMAD R6, R7, R4, RZ ;  /* 0x0000000407067224 */ /* 0x001fc800078e02ff */
[----:B------:R-:W-:Y:S01]  /*0990*/  IMAD R6, R6, R5, RZ ;  /* 0x0000000506067224 */ /* 0x000fe200078e02ff */
[----:B------:R-:W-:Y:S06]  /*09a0*/  @!P0 BRA `(.L_x_10) ;  /* 0x0000002c008c8947 */ /* 0x000fec0003800000 */
[----:B------:R-:W-:-:S13]  /*09b0*/  ISETP.NE.AND P0, PT, R9, 0x1, PT ;  /* 0x000000010900780c */ /* 0x000fda0003f05270 */
[----:B------:R-:W-:Y:S05]  /*09c0*/  @P0 EXIT ;  /* 0x000000000000094d */ /* 0x000fea0003800000 */
[----:B------:R-:W-:Y:S01]  /*09d0*/  ISETP.GE.AND P0, PT, R6, 0x1, PT ;  /* 0x000000010600780c */ /* 0x000fe20003f06270 */
[----:B------:R-:W-:Y:S01]  /*09e0*/  UMOV UR4, URZ ;  /* 0x0000003f00047c82 */ /* 0x000fe20008000000 */
[----:B------:R-:W-:Y:S02]  /*09f0*/  CS2R R54, SRZ ;  /* 0x0000000000367805 */ /* 0x000fe4000001ff00 */
[----:B------:R-:W-:Y:S02]  /*0a00*/  CS2R R24, SRZ ;  /* 0x0000000000187805 */ /* 0x000fe4000001ff00 */
[----:B------:R-:W-:Y:S02]  /*0a10*/  CS2R R26, SRZ ;  /* 0x00000000001a7805 */ /* 0x000fe4000001ff00 */
[----:B------:R-:W-:Y:S02]  /*0a20*/  CS2R R28, SRZ ;  /* 0x00000000001c7805 */ /* 0x000fe4000001ff00 */
[----:B------:R-:W-:-:S02]  /*0a30*/  CS2R R30, SRZ ;  /* 0x00000000001e7805 */ /* 0x000fc4000001ff00 */
[----:B------:R-:W-:Y:S02]  /*0a40*/  CS2R R32, SRZ ;  /* 0x0000000000207805 */ /* 0x000fe4000001ff00 */
        /* <DEDUP_REMOVED lines=9> */
[----:B------:R-:W-:Y:S01]  /*0ae0*/  CS2R R52, SRZ ;  /* 0x0000000000347805 */ /* 0x000fe2000001ff00 */
[----:B------:R-:W-:Y:S06]  /*0af0*/  @!P0 BRA `(.L_x_11) ;  /* 0x0000000000748947 */ /* 0x000fec0003800000 */
[----:B------:R-:W-:-:S04]  /*0b00*/  LOP3.LUT R8, R3, 0x1, RZ, 0xfc, !PT ;  /* 0x0000000103087812 */ /* 0x000fc800078efcff */
[----:B------:R-:W-:-:S13]  /*0b10*/  ISETP.NE.AND P0, PT, R8, 0x3, PT ;  /* 0x000000030800780c */ /* 0x000fda0003f05270 */
[----:B------:R-:W-:Y:S05]  /*0b20*/  @!P0 BRA `(.L_x_12) ;  /* 0x0000000000048947 */ /* 0x000fea0003800000 */
[----:B------:R-:W-:Y:S01]  /*0b30*/  BPT.TRAP 0x1 ;  /* 0x000000040000795c */ /* 0x000fe20000300000 */
.L_x_12:
[----:B------:R-:W0:Y:S01]  /*0b40*/  S2UR UR5, SR_CgaCtaId ;  /* 0x00000000000579c3 */ /* 0x000e220000008800 */
[----:B------:R-:W-:Y:S01]  /*0b50*/  SHF.L.U32 R8, RZ, 0x1f, RZ ;  /* 0x0000001fff087819 */ /* 0x000fe200000006ff */
[----:B------:R-:W-:Y:S02]  /*0b60*/  UMOV UR4, 0x400 ;  /* 0x0000040000047882 */ /* 0x000fe40000000000 */
[----:B0-----:R-:W-:-:S12]  /*0b70*/  ULEA UR5, UR5, UR4, 0x18 ;  /* 0x0000000405057291 */ /* 0x001fd8000f8ec03f */
.L_x_13:
[----:B0-----:R-:W-:-:S04]  /*0b80*/  IMAD.U32 R9, RZ, RZ, UR5 ;  /* 0x00000005ff097e24 */ /* 0x001fc8000f8e00ff */
[----:B------:R0:W1:Y:S03]  /*0b90*/  SYNCS.PHASECHK.TRANS64.TRYWAIT P0, [R9+URZ+0x38000], R8 ;  /* 0x03800008090075a7 */ /* 0x000066000800017f */
[----:B-1----:R-:W-:Y:S05]  /*0ba0*/  @!P0 NANOSLEEP.SYNCS 0x989680 ;  /* 0x009896800000895d */ /* 0x002fea0003900000 */
[----:B------:R-:W1:Y:S02]  /*0bb0*/  @!P0 SYNCS.PHASECHK.TRANS64 P0, [R9+URZ+0x38000], R8 ;  /* 0x03800008090085a7 */ /* 0x000e64000800007f */
[----:B-1----:R-:W-:Y:S05]  /*0bc0*/  @!P0 BRA `(.L_x_13) ;  /* 0xfffffffc00ec8947 */ /* 0x002fea000383ffff */
[----:B------:R-:W-:Y:S01]  /*0bd0*/  USHF.R.U32.HI UR4, URZ, 0x4, UR5 ;  /* 0x000000043f047899 */ /* 0x000fe20008011605 */
[----:B------:R-:W-:Y:S01]  /*0be0*/  WARPGROUP.ARRIVE ;  /* 0x00000000000079c5 */ /* 0x000fe20000000000 */
[----:B------:R-:W-:Y:S02]  /*0bf0*/  UIADD3 UR5, UR5, 0x1c000, URZ ;  /* 0x0001c00005057890 */ /* 0x000fe4000fffe03f */
[----:B------:R-:W-:Y:S02]  /*0c00*/  ULOP3.LUT UR4, UR4, 0x3fff, URZ, 0xc0, !UPT ;  /* 0x00003fff04047892 */ /* 0x000fe4000f8ec03f */
[----:B------:R-:W-:Y:S02]  /*0c10*/  USHF.R.U32.HI UR5, URZ, 0x4, UR5 ;  /* 0x000000043f057899 */ /* 0x000fe40008011605 */
[----:B------:R-:W-:Y:S02]  /*0c20*/  ULOP3.LUT UR4, UR4, 0x10000, URZ, 0xfc, !UPT ;  /* 0x0001000004047892 */ /* 0x000fe4000f8efc3f */
[----:B------:R-:W-:Y:S01]  /*0c30*/  ULOP3.LUT UR6, UR5, 0x3fff, URZ, 0xc0, !UPT ;  /* 0x00003fff05067892 */ /* 0x000fe2000f8ec03f */
[----:B------:R-:W-:-:S02]  /*0c40*/  UMOV UR7, 0x40000040 ;  /* 0x4000004000077882 */ /* 0x000fc40000000000 */
[----:B------:R-:W-:-:S06]  /*0c50*/  UMOV UR5, 0x80000020 ;  /* 0x8000002000057882 */ /* 0x000fcc0000000000 */
[----:B------:R-:W-:Y:S01]  /*0c60*/  HGMMA.64x64x16.F32.BF16 R24, gdesc[UR4].tnspB, RZ, !UPT ;  /* 0x40e00000041879f0 */ /* 0x000fe2000c7018ff */
[----:B------:R-:W-:Y:S02]  /*0c70*/  UIADD3 UR4, UR4, 0x2, URZ ;  /* 0x0000000204047890 */ /* 0x000fe4000fffe03f */
[----:B------:R-:W-:Y:S01]  /*0c80*/  UIADD3 UR6, UR6, 0x80, URZ ;  /* 0x0000008006067890 */ /* 0x000fe2000fffe03f */
[----:B------:R-:W-:Y:S01]  /*0c90*/  UMOV UR5, 0x80000020 ;  /* 0x8000002000057882 */ /* 0x000fe20000000000 */
[----:B------:R-:W-:-:S07]  /*0ca0*/  UMOV UR7, 0x40000040 ;  /* 0x4000004000077882 */ /* 0x000fce0000000000 */
[----:B------:R-:W-:Y:S01]  /*0cb0*/  HGMMA.64x64x16.F32.BF16 R24, gdesc[UR4].tnspB, R24, gsb0 ;  /* 0x40e00000041879f0 */ /* 0x000fe20008001818 */
[----:B------:R-:W-:-:S05]  /*0cc0*/  UMOV UR4, 0x1 ;  /* 0x0000000100047882 */ /* 0x000fca0000000000 */
.L_x_11:
[----:B0-----:R-:W-:-:S05]  /*0cd0*/  VIMNMX R9, R6, 0x1, PT ;  /* 0x0000000106097848 */ /* 0x001fca0003fe0100 */
[----:B------:R-:W-:-:S05]  /*0ce0*/  IMAD.IADD R8, R6, 0x1, -R9 ;  /* 0x0000000106087824 */ /* 0x000fca00078e0a09 */
[----:B------:R-:W-:-:S13]  /*0cf0*/  ISETP.GE.AND P0, PT, R8, 0x1, PT ;  /* 0x000000010800780c */ /* 0x000fda0003f06270 */
[----:B------:R-:W-:Y:S05]  /*0d00*/  @!P0 BRA `(.L_x_14) ;  /* 0x0000000000f48947 */ /* 0x000fea0003800000 */
[----:B------:R-:W0:Y:S01]  /*0d10*/  S2UR UR6, SR_CgaCtaId ;  /* 0x00000000000679c3 */ /* 0x000e220000008800 */
[----:B------:R-:W-:Y:S01]  /*0d20*/  IMAD R4, R4, R5, RZ ;  /* 0x0000000504047224 */ /* 0x000fe200078e02ff */
[----:B------:R-:W-:Y:S01]  /*0d30*/  UMOV UR5, 0x400 ;  /* 0x0000040000057882 */ /* 0x000fe20000000000 */
[----:B------:R-:W-:Y:S01]  /*0d40*/  LOP3.LUT R9, R3, 0x1, RZ, 0xfc, !PT ;  /* 0x0000000103097812 */ /* 0x000fe200078efcff */
[----:B------:R-:W-:Y:S01]  /*0d50*/  UISETP.NE.U32.AND UP0, UPT, UR4, URZ, UPT ;  /* 0x0000003f0400728c */ /* 0x000fe2000bf05070 */
[----:B------:R-:W-:Y:S02]  /*0d60*/  IMAD R4, R7, R4, RZ ;  /* 0x0000000407047224 */ /* 0x000fe400078e02ff */
[----:B------:R-:W-:-:S03]  /*0d70*/  IMAD.MOV.U32 R7, RZ, RZ, RZ ;  /* 0x000000ffff077224 */ /* 0x000fc600078e00ff */
[----:B------:R-:W-:-:S04]  /*0d80*/  LOP3.LUT R5, RZ, R4, RZ, 0x33, !PT ;  /* 0x00000004ff057212 */ /* 0x000fc800078e33ff */
[----:B------:R-:W-:-:S04]  /*0d90*/  VIMNMX R5, R5, -0x2, !PT ;  /* 0xfffffffe05057848 */ /* 0x000fc80007fe0100 */
[----:B------:R-:W-:Y:S01]  /*0da0*/  IADD3 R4, R5, 0x2, R4 ;  /* 0x0000000205047810 */ /* 0x000fe20007ffe004 */
[----:B0-----:R-:W-:-:S04]  /*0db0*/  ULEA UR7, UR6, UR5, 0x18 ;  /* 0x0000000506077291 */ /* 0x001fc8000f8ec03f */
[----:B------:R-:W-:Y:S02]  /*0dc0*/  UIADD3 UR5, UR7, 0x1c000, URZ ;  /* 0x0001c00007057890 */ /* 0x000fe4000fffe03f */
[----:B------:R-:W-:Y:S02]  /*0dd0*/  USHF.R.U32.HI UR6, URZ, 0x4, UR7 ;  /* 0x000000043f067899 */ /* 0x000fe40008011607 */
[----:B------:R-:W-:Y:S02]  /*0de0*/  USHF.R.U32.HI UR5, URZ, 0x4, UR5 ;  /* 0x000000043f057899 */ /* 0x000fe40008011605 */
[----:B------:R-:W-:Y:S02]  /*0df0*/  ULOP3.LUT UR6, UR6, 0x3fff, URZ, 0xc0, !UPT ;  /* 0x00003fff06067892 */ /* 0x000fe4000f8ec03f */
[----:B------:R-:W-:Y:S02]  /*0e00*/  ULOP3.LUT UR14, UR5, 0x3fff, URZ, 0xc0, !UPT ;  /* 0x00003fff050e7892 */ /* 0x000fe4000f8ec03f */
[----:B------:R-:W-:Y:S01]  /*0e10*/  ULOP3.LUT UR15, UR6, 0x10000, URZ, 0xfc, !UPT ;  /* 0x00010000060f7892 */ /* 0x000fe2000f8efc3f */
[----:B------:R-:W-:-:S11]  /*0e20*/  UMOV UR5, URZ ;  /* 0x0000003f00057c82 */ /* 0x000fd60008000000 */
.L_x_19:
[----:B------:R-:W-:-:S13]  /*0e30*/  ISETP.NE.AND P1, PT, R9, 0x3, PT ;  /* 0x000000030900780c */ /* 0x000fda0003f25270 */
[----:B0-----:R-:W-:Y:S05]  /*0e40*/  @!P1 BRA `(.L_x_15) ;  /* 0x0000000000049947 */ /* 0x001fea0003800000 */
[----:B------:R-:W-:Y:S01]  /*0e50*/  BPT.TRAP 0x1 ;  /* 0x000000040000795c */ /* 0x000fe20000300000 */
.L_x_15:
[----:B------:R-:W-:Y:S01]  /*0e60*/  SHF.L.U32 R5, R7, 0x1f, RZ ;  /* 0x0000001f07057819 */ /* 0x000fe200000006ff */
[----:B------:R-:W-:-:S12]  /*0e70*/  ULEA UR6, UR4, UR7, 0x3 ;  /* 0x0000000704067291 */ /* 0x000fd8000f8e183f */
.L_x_16:
[----:B0-----:R-:W-:-:S04]  /*0e80*/  IMAD.U32 R10, RZ, RZ, UR6 ;  /* 0x00000006ff0a7e24 */ /* 0x001fc8000f8e00ff */
[----:B------:R0:W1:Y:S03]  /*0e90*/  SYNCS.PHASECHK.TRANS64.TRYWAIT P0, [R10+URZ+0x38000], R5 ;  /* 0x038000050a0075a7 */ /* 0x000066000800017f */
[----:B-1----:R-:W-:Y:S05]  /*0ea0*/  @!P0 NANOSLEEP.SYNCS 0x989680 ;  /* 0x009896800000895d */ /* 0x002fea0003900000 */
[----:B------:R-:W1:Y:S02]  /*0eb0*/  @!P0 SYNCS.PHASECHK.TRANS64 P0, [R10+URZ+0x38000], R5 ;  /* 0x038000050a0085a7 */ /* 0x000e64000800007f */
[----:B-1----:R-:W-:Y:S05]  /*0ec0*/  @!P0 BRA `(.L_x_16) ;  /* 0xfffffffc00ec8947 */ /* 0x002fea000383ffff */
[----:B------:R-:W-:Y:S01]  /*0ed0*/  ULEA UR8, UR4, UR15, 0x8 ;  /* 0x0000000f04087291 */ /* 0x000fe2000f8e403f */
[----:B------:R-:W-:Y:S01]  /*0ee0*/  WARPGROUP.ARRIVE ;  /* 0x00000000000079c5 */ /* 0x000fe20000000000 */
[----:B------:R-:W-:Y:S01]  /*0ef0*/  ULEA UR10, UR4, UR14, 0x8 ;  /* 0x0000000e040a7291 */ /* 0x000fe2000f8e403f */
[----:B------:R-:W-:Y:S01]  /*0f00*/  UMOV UR9, 0x80000020 ;  /* 0x8000002000097882 */ /* 0x000fe20000000000 */
[----:B------:R-:W-:-:S07]  /*0f10*/  UMOV UR11, 0x40000040 ;  /* 0x40000040000b7882 */ /* 0x000fce0000000000 */
[----:B------:R-:W-:Y:S01]  /*0f20*/  HGMMA.64x64x16.F32.BF16 R24, gdesc[UR8].tnspB, R24, UP0 ;  /* 0x40e00000081879f0 */ /* 0x000fe2000bf01818 */
[----:B------:R-:W-:Y:S02]  /*0f30*/  UIADD3 UR8, UR8, 0x2, URZ ;  /* 0x0000000208087890 */ /* 0x000fe4000fffe03f */
[----:B------:R-:W-:Y:S01]  /*0f40*/  UIADD3 UR10, UR10, 0x80, URZ ;  /* 0x000000800a0a7890 */ /* 0x000fe2000fffe03f */
[----:B------:R-:W-:Y:S01]  /*0f50*/  UMOV UR9, 0x80000020 ;  /* 0x8000002000097882 */ /* 0x000fe20000000000 */
[----:B------:R-:W-:-:S07]  /*0f60*/  UMOV UR11, 0x40000040 ;  /* 0x40000040000b7882 */ /* 0x000fce0000000000 */
[----:B------:R-:W-:Y:S03]  /*0f70*/  HGMMA.64x64x16.F32.BF16 R24, gdesc[UR8].tnspB, R24, gsb0 ;  /* 0x40e00000081879f0 */ /* 0x000fe60008001818 */
[----:B------:R-:W-:Y:S02]  /*0f80*/  WARPGROUP.DEPBAR.LE gsb0, 0x1 ;  /* 0x00008000000079c5 */ /* 0x000fe40000010100 */
[----:B------:R-:W-:Y:S05]  /*0f90*/  @!P1 BRA `(.L_x_17) ;  /* 0x0000000000049947 */ /* 0x000fea0003800000 */
[----:B------:R-:W-:Y:S01]  /*0fa0*/  BPT.TRAP 0x1 ;  /* 0x000000040000795c */ /* 0x000fe20000300000 */
.L_x_17:
[----:B------:R-:W-:Y:S01]  /*0fb0*/  ULEA UR6, UR5, UR7, 0x3 ;  /* 0x0000000705067291 */ /* 0x000fe2000f8e183f */
[----:B------:R-:W-:-:S03]  /*0fc0*/  ISETP.GT.U32.AND P0, PT, R3, 0x1, PT ;  /* 0x000000010300780c */ /* 0x000fc60003f04070 */
[----:B------:R-:W-:-:S04]  /*0fd0*/  UIADD3 UR6, UR6, 0x380e0, URZ ;  /* 0x000380e006067890 */ /* 0x000fc8000fffe03f */
[----:B------:R-:W-:-:S09]  /*0fe0*/  UPRMT UR6, URZ, 0x654, UR6 ;  /* 0x000006543f067896 */ /* 0x000fd20008000006 */
[----:B------:R-:W-:Y:S01]  /*0ff0*/  SYNCS.ARRIVE.TRANS64.RED.A1T0 RZ, [UR6], RZ ;  /* 0x000000ffffff79a7 */ /* 0x000fe20008100406 */
[----:B------:R-:W-:Y:S05]  /*1000*/  @P0 BRA `(.L_x_18) ;  /* 0x0000000000040947 */ /* 0x000fea0003800000 */
[----:B------:R-:W-:Y:S01]  /*1010*/  BPT.TRAP 0x1 ;  /* 0x000000040000795c */ /* 0x000fe20000300000 */
.L_x_18:
[----:B------:R-:W-:Y:S01]  /*1020*/  VIADD R4, R4, 0xffffffff ;  /* 0xffffffff04047836 */ /* 0x000fe20000000000 */
[----:B------:R-:W-:Y:S02]  /*1030*/  UIADD3 UR4, UR4, 0x1, URZ ;  /* 0x0000000104047890 */ /* 0x000fe4000fffe03f */
[----:B------:R-:W-:Y:S02]  /*1040*/  UIADD3 UR5, UR5, 0x1, URZ ;  /* 0x0000000105057890 */ /* 0x000fe4000fffe03f */
[----:B------:R-:W-:Y:S01]  /*1050*/  ISETP.GT.AND P0, PT, R4, 0x1, PT ;  /* 0x000000010400780c */ /* 0x000fe20003f04270 */
[----:B------:R-:W-:Y:S02]  /*1060*/  UISETP.NE.AND UP0, UPT, UR4, 0x1c, UPT ;  /* 0x0000001c0400788c */ /* 0x000fe4000bf05270 */
[----:B------:R-:W-:Y:S02]  /*1070*/  UISETP.NE.AND UP1, UPT, UR5, 0x1c, UPT ;  /* 0x0000001c0500788c */ /* 0x000fe4000bf25270 */
[----:B------:R-:W-:-:S02]  /*1080*/  USEL UR6, URZ, 0x1, UP0 ;  /* 0x000000013f067887 */ /* 0x000fc40008000000 */
[----:B------:R-:W-:Y:S02]  /*1090*/  USEL UR4, UR4, URZ, UP0 ;  /* 0x0000003f04047287 */ /* 0x000fe40008000000 */
[----:B------:R-:W-:Y:S02]  /*10a0*/  USEL UR5, UR5, URZ, UP1 ;  /* 0x0000003f05057287 */ /* 0x000fe40008800000 */
[----:B------:R-:W-:Y:S01]  /*10b0*/  UPLOP3.LUT UP0, UPT, UPT, UPT, UPT, 0x80, 0x0 ;  /* 0x000000000000789c */ /* 0x000fe20003f0f070 */
[----:B------:R-:W-:Y:S01]  /*10c0*/  LOP3.LUT R7, R7, UR6, RZ, 0x3c, !PT ;  /* 0x0000000607077c12 */ /* 0x000fe2000f8e3cff */
[----:B------:R-:W-:Y:S09]  /*10d0*/  @P0 BRA `(.L_x_19) ;  /* 0xfffffffc00540947 */ /* 0x000ff2000383ffff */
.L_x_14:
[----:B------:R-:W-:Y:S01]  /*10e0*/  ISETP.GE.AND P0, PT, R6, 0x1, PT ;  /* 0x000000010600780c */ /* 0x000fe20003f06270 */
[----:B------:R-:W-:-:S12]  /*10f0*/  WARPGROUP.DEPBAR.LE gsb0, 0x0 ;  /* 0x00008000000079c5 */ /* 0x000fd80000010000 */
[----:B------:R-:W-:Y:S05]  /*1100*/  @!P0 BRA `(.L_x_20) ;  /* 0x0000000000448947 */ /* 0x000fea0003800000 */
[----:B------:R-:W-:-:S04]  /*1110*/  LOP3.LUT R4, R3, 0x1, RZ, 0xfc, !PT ;  /* 0x0000000103047812 */ /* 0x000fc800078efcff */
[----:B------:R-:W-:-:S13]  /*1120*/  ISETP.NE.AND P0, PT, R4, 0x3, PT ;  /* 0x000000030400780c */ /* 0x000fda0003f05270 */
[----:B------:R-:W-:Y:S05]  /*1130*/  @!P0 BRA `(.L_x_21) ;  /* 0x0000000000048947 */ /* 0x000fea0003800000 */
[----:B------:R-:W-:Y:S01]  /*1140*/  BPT.TRAP 0x1 ;  /* 0x000000040000795c */ /* 0x000fe20000300000 */
.L_x_21:
[----:B------:R-:W1:Y:S01]  /*1150*/  S2R R7, SR_CgaCtaId ;  /* 0x0000000000077919 */ /* 0x000e620000008800 */
[----:B------:R-:W-:Y:S02]  /*1160*/  SHF.R.U32.HI R4, RZ, 0x2, R8 ;  /* 0x00000002ff047819 */ /* 0x000fe40000011608 */
[----:B------:R-:W-:Y:S02]  /*1170*/  MOV R6, 0x400 ;  /* 0x0000040000067802 */ /* 0x000fe40000000f00 */
[----:B------:R-:W-:Y:S01]  /*1180*/  ISETP.GT.U32.AND P0, PT, R3, 0x1, PT ;  /* 0x000000010300780c */ /* 0x000fe20003f04070 */
[----:B0-----:R-:W-:-:S04]  /*1190*/  IMAD.WIDE.U32 R4, R4, 0x24924925, RZ ;  /* 0x2492492504047825 */ /* 0x001fc800078e00ff */
[----:B------:R-:W-:Y:S01]  /*11a0*/  IMAD R4, R5, -0x1c, R8 ;  /* 0xffffffe405047824 */ /* 0x000fe200078e0208 */
[----:B-1----:R-:W-:-:S05]  /*11b0*/  LEA R7, R7, R6, 0x18 ;  /* 0x0000000607077211 */ /* 0x002fca00078ec0ff */
[----:B------:R-:W-:-:S04]  /*11c0*/  IMAD R4, R4, 0x8, R7 ;  /* 0x0000000804047824 */ /* 0x000fc800078e0207 */
[----:B------:R-:W-:-:S05]  /*11d0*/  VIADD R4, R4, 0x380e0 ;  /* 0x000380e004047836 */ /* 0x000fca0000000000 */
[----:B------:R-:W-:-:S04]  /*11e0*/  PRMT R4, RZ, 0x654, R4 ;  /* 0x00000654ff047816 */ /* 0x000fc80000000004 */
[----:B------:R1:W-:Y:S01]  /*11f0*/  SYNCS.ARRIVE.TRANS64.RED.A1T0 RZ, [R4+URZ], RZ ;  /* 0x000000ff04ff79a7 */ /* 0x0003e2000810043f */
[----:B------:R-:W-:Y:S05]  /*1200*/  @P0 BRA `(.L_x_20) ;  /* 0x0000000000040947 */ /* 0x000fea0003800000 */
[----:B------:R-:W-:Y:S01]  /*1210*/  BPT.TRAP 0x1 ;  /* 0x000000040000795c */ /* 0x000fe20000300000 */
.L_x_20:
[----:B-1----:R-:W1:Y:S01]  /*1220*/  S2R R4, SR_TID.X ;  /* 0x0000000000047919 */ /* 0x002e620000002100 */
[----:B------:R-:W-:Y:S01]  /*1230*/  ULDC.64 UR4, c[0x0][0x280] ;  /* 0x0000a00000047ab9 */ /* 0x000fe20000000a00 */
[----:B------:R-:W2:Y:S01]  /*1240*/  S2R R9, SR_CTAID.Y ;  /* 0x0000000000097919 */ /* 0x000ea20000002600 */
[----:B------:R-:W4:Y:S01]  /*1250*/  S2R R11, SR_CTAID.X ;  /* 0x00000000000b7919 */ /* 0x000f220000002500 */
[----:B-1----:R-:W-:-:S04]  /*1260*/  SHF.R.S32.HI R3, RZ, 0x1f, R4 ;  /* 0x0000001fff037819 */ /* 0x002fc80000011404 */
[----:B------:R-:W-:Y:S01]  /*1270*/  LEA.HI R3, R3, R4, RZ, 0x7 ;  /* 0x0000000403037211 */ /* 0x000fe200078f38ff */
[----:B--2---:R-:W-:-:S03]  /*1280*/  IMAD.SHL.U32 R9, R9, 0x40, RZ ;  /* 0x0000004009097824 */ /* 0x004fc600078e00ff */
[----:B------:R-:W-:Y:S02]  /*1290*/  LOP3.LUT R3, R3, 0xffffff80, RZ, 0xc0, !PT ;  /* 0xffffff8003037812 */ /* 0x000fe400078ec0ff */
[----:B------:R-:W-:-:S03]  /*12a0*/  ISETP.GE.AND P0, PT, R9, UR5, PT ;  /* 0x0000000509007c0c */ /* 0x000fc6000bf06270 */
[----:B0-----:R-:W-:Y:S02]  /*12b0*/  IMAD.IADD R5, R4, 0x1, -R3 ;  /* 0x0000000104057824 */ /* 0x001fe400078e0a03 */
[----:B----4-:R-:W-:-:S03]  /*12c0*/  IMAD.SHL.U32 R3, R11, 0x40, RZ ;  /* 0x000000400b037824 */ /* 0x010fc600078e00ff */
[----:B------:R-:W-:Y:S02]  /*12d0*/  SHF.R.S32.HI R8, RZ, 0x1f, R5 ;  /* 0x0000001fff087819 */ /* 0x000fe40000011405 */
[----:B------:R-:W-:Y:S02]  /*12e0*/  ISETP.GE.OR P0, PT, R3, UR4, P0 ;  /* 0x0000000403007c0c */ /* 0x000fe40008706670 */
[----:B------:R-:W-:-:S04]  /*12f0*/  LEA.HI R4, R8, R5, RZ, 0x2 ;  /* 0x0000000508047211 */ /* 0x000fc800078f10ff */
[--C-:B------:R-:W-:Y:S02]  /*1300*/  SHF.R.S32.HI R12, RZ, 0x2, R4.reuse ;  /* 0x00000002ff0c7819 */ /* 0x100fe40000011404 */
[----:B------:R-:W-:-:S04]  /*1310*/  SHF.R.S32.HI R7, RZ, 0x1f, R4 ;  /* 0x0000001fff077819 */ /* 0x000fc80000011404 */
[----:B------:R-:W-:-:S04]  /*1320*/  LEA.HI R7, R7, R12, RZ, 0x3 ;  /* 0x0000000c07077211 */ /* 0x000fc800078f18ff */
[----:B------:R-:W-:Y:S01]  /*1330*/  LOP3.LUT R13, R7, 0xfffffff8, RZ, 0xc0, !PT ;  /* 0xfffffff8070d7812 */ /* 0x000fe200078ec0ff */
[----:B------:R-:W-:Y:S06]  /*1340*/  @P0 EXIT ;  /* 0x000000000000094d */ /* 0x000fec0003800000 */
[----:B------:R-:W0:Y:S01]  /*1350*/  LDC.64 R6, c[0x0][0x5d0] ;  /* 0x00017400ff067b82 */ /* 0x000e220000000a00 */
[----:B------:R-:W-:Y:S01]  /*1360*/  LOP3.LUT R10, R4, 0x7ffffffc, RZ, 0xc0, !PT ;  /* 0x7ffffffc040a7812 */ /* 0x000fe200078ec0ff */
[----:B------:R-:W-:Y:S01]  /*1370*/  IMAD.IADD R4, R12, 0x1, -R13 ;  /* 0x000000010c047824 */ /* 0x000fe200078e0a0d */
[----:B------:R-:W-:Y:S02]  /*1380*/  LEA.HI R8, R8, R5, RZ, 0x5 ;  /* 0x0000000508087211 */ /* 0x000fe400078f28ff */
[----:B---3-5:R-:W-:Y:S01]  /*1390*/  FSETP.NEU.AND P1, PT, R2, RZ, PT ;  /* 0x000000ff0200720b */ /* 0x028fe20003f2d000 */
[----:B------:R-:W-:Y:S01]  /*13a0*/  IMAD.IADD R10, R5, 0x1, -R10 ;  /* 0x00000001050a7824 */ /* 0x000fe200078e0a0a */
[----:B------:R-:W-:Y:S02]  /*13b0*/  SHF.R.S32.HI R5, RZ, 0x1f, R4 ;  /* 0x0000001fff057819 */ /* 0x000fe40000011404 */
[----:B------:R-:W-:Y:S01]  /*13c0*/  SHF.R.S32.HI R13, RZ, 0x5, R8 ;  /* 0x00000005ff0d7819 */ /* 0x000fe20000011408 */
[----:B------:R-:W-:-:S02]  /*13d0*/  IMAD.SHL.U32 R12, R10, 0x2, RZ ;  /* 0x000000020a0c7824 */ /* 0x000fc400078e00ff */
[----:B------:R-:W-:-:S03]  /*13e0*/  IMAD.WIDE R10, R11, 0x40, R4 ;  /* 0x000000400b0a7825 */ /* 0x000fc600078e0204 */
[----:B------:R-:W-:Y:S01]  /*13f0*/  SHF.R.S32.HI R14, RZ, 0x1f, R12 ;  /* 0x0000001fff0e7819 */ /* 0x000fe2000001140c */
[----:B------:R-:W-:Y:S01]  /*1400*/  IMAD R5, R13, -0x10, -R3 ;  /* 0xfffffff00d057824 */ /* 0x000fe200078e0a03 */
[----:B------:R-:W-:Y:S01]  /*1410*/  IADD3 R8, P0, R9, R12, RZ ;  /* 0x0000000c09087210 */ /* 0x000fe20007f1e0ff */
[----:B------:R-:W-:Y:S01]  /*1420*/  IMAD.WIDE R10, R13, 0x10, R10 ;  /* 0x000000100d0a7825 */ /* 0x000fe200078e020a */
[----:B------:R-:W-:Y:S02]  /*1430*/  IADD3 R3, -R12, UR5, -R9 ;  /* 0x000000050c037c10 */ /* 0x000fe4000fffe909 */
[----:B------:R-:W-:Y:S02]  /*1440*/  LEA.HI.X.SX32 R9, R9, R14, 0x1, P0 ;  /* 0x0000000e09097211 */ /* 0x000fe400000f0eff */
[----:B------:R-:W-:Y:S01]  /*1450*/  IADD3 R4, R5, UR4, -R4 ;  /* 0x0000000405047c10 */ /* 0x000fe2000fffe804 */
[-C--:B0-----:R-:W-:Y:S01]  /*1460*/  IMAD R5, R11, R6.reuse, RZ ;  /* 0x000000060b057224 */ /* 0x081fe200078e02ff */
[----:B------:R-:W-:Y:S01]  /*1470*/  ISETP.GT.AND P0, PT, R3, RZ, PT ;  /* 0x000000ff0300720c */ /* 0x000fe20003f04270 */
[----:B------:R-:W-:Y:S01]  /*1480*/  IMAD.WIDE.U32 R12, R10, R6, R8 ;  /* 0x000000060a0c7225 */ /* 0x000fe200078e0008 */
[----:B------:R-:W-:-:S02]  /*1490*/  SHF.L.U64.HI R16, R6, 0x3, R7 ;  /* 0x0000000306107819 */ /* 0x000fc40000010207 */
[----:B------:R-:W-:Y:S01]  /*14a0*/  ISETP.GT.AND P2, PT, R4, RZ, P0 ;  /* 0x000000ff0400720c */ /* 0x000fe20000744270 */
[----:B------:R-:W-:Y:S02]  /*14b0*/  IMAD R5, R10, R7, R5 ;  /* 0x000000070a057224 */ /* 0x000fe400078e0205 */
[----:B------:R-:W-:Y:S02]  /*14c0*/  IMAD.SHL.U32 R17, R6, 0x8, RZ ;  /* 0x0000000806117824 */ /* 0x000fe400078e00ff */
[----:B------:R-:W-:Y:S01]  /*14d0*/  IMAD.IADD R19, R13, 0x1, R5 ;  /* 0x000000010d137824 */ /* 0x000fe200078e0205 */
[----:B------:R-:W-:Y:S07]  /*14e0*/  @!P1 BRA `(.L_x_22) ;  /* 0x00000018001c9947 */ /* 0x000fee0003800000 */
[----:B------:R-:W-:Y:S01]  /*14f0*/  ULDC.64 UR6, c[0x0][0x5b0] ;  /* 0x00016c0000067ab9 */ /* 0x000fe20000000a00 */
[----:B------:R-:W-:Y:S01]  /*1500*/  ULDC.64 UR8, c[0x0][0x5a8] ;  /* 0x00016a0000087ab9 */ /* 0x000fe20000000a00 */
[----:B------:R-:W-:Y:S01]  /*1510*/  IMAD R5, R11, UR6, RZ ;  /* 0x000000060b057c24 */ /* 0x000fe2000f8e02ff */
[----:B------:R-:W-:Y:S01]  /*1520*/  ULDC.64 UR4, c[0x0][0x5c8] ;  /* 0x0001720000047ab9 */ /* 0x000fe20000000a00 */
[----:B------:R-:W-:-:S04]  /*1530*/  IMAD.WIDE.U32 R14, R10, UR6, R8 ;  /* 0x000000060a0e7c25 */ /* 0x000fc8000f8e0008 */
[----:B------:R-:W-:Y:S01]  /*1540*/  IMAD R5, R10, UR7, R5 ;  /* 0x000000070a057c24 */ /* 0x000fe2000f8e0205 */
[----:B------:R-:W-:-:S03]  /*1550*/  LEA R6, P1, R14, UR8, 0x1 ;  /* 0x000000080e067c11 */ /* 0x000fc6000f8208ff */
[----:B------:R-:W-:-:S05]  /*1560*/  IMAD.IADD R7, R15, 0x1, R5 ;  /* 0x000000010f077824 */ /* 0x000fca00078e0205 */
[----:B------:R-:W-:-:S05]  /*1570*/  LEA.HI.X R7, R14, UR9, R7, 0x1, P1 ;  /* 0x000000090e077c11 */ /* 0x000fca00088f0c07 */
[----:B------:R-:W2:Y:S01]  /*1580*/  @P2 LDG.E.LTC128B.U16 R13, desc[UR12][R6.64] ;  /* 0x0000000c060d2981 */ /* 0x000ea2000c1e1520 */
[----:B------:R-:W-:Y:S01]  /*1590*/  LEA R14, P4, R12, UR4, 0x1 ;  /* 0x000000040c0e7c11 */ /* 0x000fe2000f8808ff */
[----:B------:R-:W-:Y:S01]  /*15a0*/  BSSY B0, `(.L_x_23) ;  /* 0x000000d000007945 */ /* 0x000fe20003800000 */
[----:B------:R-:W-:-:S04]  /*15b0*/  ISETP.GT.AND P1, PT, R3, 0x1, PT ;  /* 0x000000010300780c */ /* 0x000fc80003f24270 */
[----:B------:R-:W-:Y:S01]  /*15c0*/  ISETP.GT.AND P3, PT, R4, RZ, P1 ;  /* 0x000000ff0400720c */ /* 0x000fe20000f64270 */
[----:B--2---:R-:W-:-:S04]  /*15d0*/  IMAD.U32 R15, R13, 0x10000, RZ ;  /* 0x000100000d0f7824 */ /* 0x004fc800078e00ff */
[----:B------:R-:W-:-:S04]  /*15e0*/  FMUL R15, R15, R2 ;  /* 0x000000020f0f7220 */ /* 0x000fc80000400000 */
[----:B------:R-:W-:-:S05]  /*15f0*/  FFMA R15, R24, R0, R15 ;  /* 0x00000000180f7223 */ /* 0x000fca000000000f */
[----:B------:R-:W-:Y:S02]  /*1600*/  F2FP.BF16.F32.PACK_AB R18, RZ, R15 ;  /* 0x0000000fff12723e */ /* 0x000fe400000010ff */
[----:B------:R-:W-:Y:S02]  /*1610*/  LEA.HI.X R15, R12, UR5, R19, 0x1, P4 ;  /* 0x000000050c0f7c11 */ /* 0x000fe4000a0f0c13 */
[----:B------:R-:W-:Y:S02]  /*1620*/  PRMT R12, R18, 0x7610, R12 ;  /* 0x00007610120c7816 */ /* 0x000fe4000000000c */
[----:B------:R-:W-:-:S03]  /*1630*/  PRMT R18, R13, 0x7610, R18 ;  /* 0x000076100d127816 */ /* 0x000fc60000000012 */
[----:B------:R0:W-:Y:S01]  /*1640*/  @P2 STG.E.U16 desc[UR12][R14.64], R12 ;  /* 0x0000000c0e002986 */ /* 0x0001e2000c10150c */
[----:B------:R-:W-:Y:S05]  /*1650*/  @!P3 BRA `(.L_x_24) ;  /* 0x000000000004b947 */ /* 0x000fea0003800000 */
[----:B------:R1:W5:Y:S02]  /*1660*/  LDG.E.LTC128B.U16 R18, desc[UR12][R6.64+0x2] ;  /* 0x0000020c06127981 */ /* 0x000364000c1e1520 */
.L_x_24:
[----:B------:R-:W-:Y:S05]  /*1670*/  BSYNC B0 ;  /* 0x0000000000007941 */ /* 0x000fea0003800000 */
.L_x_23:
[----:B------:R-:W-:Y:S01]  /*1680*/  USHF.L.U32 UR5, UR6, 0x3, URZ ;  /* 0x0000000306057899 */ /* 0x000fe2000800063f */
[----:B-----5:R-:W-:Y:S01]  /*1690*/  IMAD.U32 R11, R18, 0x10000, RZ ;  /* 0x00010000120b7824 */ /* 0x020fe200078e00ff */
[----:B------:R-:W-:Y:S01]  /*16a0*/  USHF.L.U64.HI UR4, UR6, 0x3, UR7 ;  /* 0x0000000306047899 */ /* 0x000fe20008010207 */
[----:B------:R-:W-:Y:S02]  /*16b0*/  ISETP.GT.AND P0, PT, R4, 0x8, P0 ;  /* 0x000000080400780c */ /* 0x000fe40000704270 */
[----:B------:R-:W-:Y:S01]  /*16c0*/  FMUL R20, R11, R2 ;  /* 0x000000020b147220 */ /* 0x000fe20000400000 */
[----:B0-----:R-:W-:Y:S02]  /*16d0*/  IMAD.U32 R12, RZ, RZ, UR5 ;  /* 0x00000005ff0c7e24 */ /* 0x001fe4000f8e00ff */
[----:B------:R-:W-:Y:S02]  /*16e0*/  IMAD.U32 R13, RZ, RZ, UR4 ;  /* 0x00000004ff0d7e24 */ /* 0x000fe4000f8e00ff */
[----:B------:R-:W-:Y:S01]  /*16f0*/  FFMA R20, R25, R0, R20 ;  /* 0x0000000019147223 */ /* 0x000fe20000000014 */
[----:B------:R-:W-:-:S04]  /*1700*/  IMAD.WIDE.U32 R12, R10, UR6, R12 ;  /* 0x000000060a0c7c25 */ /* 0x000fc8000f8e000c */
[----:B------:R-:W-:Y:S02]  /*1710*/  F2FP.BF16.F32.PACK_AB R20, RZ, R20 ;  /* 0x00000014ff14723e */ /* 0x000fe400000010ff */
[----:B------:R-:W-:Y:S01]  /*1720*/  IADD3 R10, P2, R8, R12, RZ ;  /* 0x0000000c080a7210 */ /* 0x000fe20007f5e0ff */
[----:B------:R-:W-:-:S03]  /*1730*/  @P3 IMAD.MOV.U32 R12, RZ, RZ, R14 ;  /* 0x000000ffff0c3224 */ /* 0x000fc600078e000e */
[----:B------:R-:W-:Y:S01]  /*1740*/  IADD3.X R5, R9, R5, R13, P2, !PT ;  /* 0x0000000509057210 */ /* 0x000fe200017fe40d */
[----:B------:R-:W-:Y:S01]  /*1750*/  @P3 IMAD.MOV.U32 R13, RZ, RZ, R15 ;  /* 0x000000ffff0d3224 */ /* 0x000fe200078e000f */
[----:B------:R-:W-:-:S04]  /*1760*/  LEA R8, P2, R10, UR8, 0x1 ;  /* 0x000000080a087c11 */ /* 0x000fc8000f8408ff */
[----:B------:R-:W-:Y:S01]  /*1770*/  LEA.HI.X R9, R10, UR9, R5, 0x1, P2 ;  /* 0x000000090a097c11 */ /* 0x000fe200090f0c05 */
[----:B------:R0:W-:Y:S04]  /*1780*/  @P3 STG.E.U16 desc[UR12][R12.64+0x2], R20 ;  /* 0x000002140c003986 */ /* 0x0001e8000c10150c */
[----:B------:R-:W2:Y:S01]  /*1790*/  @P0 LDG.E.LTC128B.U16 R18, desc[UR12][R8.64] ;  /* 0x0000000c08120981 */ /* 0x000ea2000c1e1520 */
[C---:B------:R-:W-:Y:S01]  /*17a0*/  SHF.L.U64.HI R11, R17.reuse, 0x1, R16 ;  /* 0x00000001110b7819 */ /* 0x040fe20000010210 */
[----:B------:R-:W-:Y:S01]  /*17b0*/  BSSY B0, `(.L_x_25) ;  /* 0x000000b000007945 */ /* 0x000fe20003800000 */
[----:B------:R-:W-:Y:S02]  /*17c0*/  LEA R10, P2, R17, R14, 0x1 ;  /* 0x0000000e110a7211 */ /* 0x000fe400078408ff */
[----:B------:R-:W-:-:S03]  /*17d0*/  ISETP.GT.AND P1, PT, R4, 0x8, P1 ;  /* 0x000000080400780c */ /* 0x000fc60000f24270 */
[----:B------:R-:W-:Y:S02]  /*17e0*/  IMAD.X R11, R11, 0x1, R15, P2 ;  /* 0x000000010b0b7824 */ /* 0x000fe400010e060f */
[----:B--2---:R-:W-:-:S04]  /*17f0*/  IMAD.U32 R5, R18, 0x10000, RZ ;  /* 0x0001000012057824 */ /* 0x004fc800078e00ff */
[----:B------:R-:W-:-:S04]  /*1800*/  FMUL R5, R5, R2 ;  /* 0x0000000205057220 */ /* 0x000fc80000400000 */
[----:B------:R-:W-:-:S05]  /*1810*/  FFMA R5, R26, R0, R5 ;  /* 0x000000001a057223 */ /* 0x000fca0000000005 */
[----:B------:R-:W-:-:S05]  /*1820*/  F2FP.BF16.F32.PACK_AB R5, RZ, R5 ;  /* 0x00000005ff05723e */ /* 0x000fca00000010ff */
[----:B------:R0:W-:Y:S01]  /*1830*/  @P0 STG.E.U16 desc[UR12][R10.64], R5 ;  /* 0x000000050a000986 */ /* 0x0001e2000c10150c */
[----:B------:R-:W-:Y:S05]  /*1840*/  @!P1 BRA `(.L_x_26) ;  /* 0x0000000000049947 */ /* 0x000fea0003800000 */
[----:B------:R2:W5:Y:S02]  /*1850*/  LDG.E.LTC128B.U16 R18, desc[UR12][R8.64+0x2] ;  /* 0x0000020c08127981 */ /* 0x000564000c1e1520 */
.L_x_26:
[----:B------:R-:W-:Y:S05]  /*1860*/  BSYNC B0 ;  /* 0x0000000000007941 */ /* 0x000fea0003800000 */
.L_x_25:
[----:B0----5:R-:W-:Y:S01]  /*1870*/  IMAD.U32 R5, R18, 0x10000, RZ ;  /* 0x0001000012057824 */ /* 0x021fe200078e00ff */
[----:B------:R-:W-:Y:S01]  /*1880*/  ISETP.GT.AND P0, PT, R3, 0x8, PT ;  /* 0x000000080300780c */ /* 0x000fe20003f04270 */
[----:B------:R-:W-:Y:S02]  /*1890*/  BSSY B0, `(.L_x_27) ;  /* 0x0000008000007945 */ /* 0x000fe40003800000 */
[----:B------:R-:W-:Y:S01]  /*18a0*/  FMUL R12, R5, R2 ;  /* 0x00000002050c7220 */ /* 0x000fe20000400000 */
[----:B------:R-:W-:-:S03]  /*18b0*/  ISETP.GT.AND P2, PT, R4, RZ, P0 ;  /* 0x000000ff0400720c */ /* 0x000fc60000744270 */
[----:B------:R-:W-:-:S05]  /*18c0*/  FFMA R12, R27, R0, R12 ;  /* 0x000000001b0c7223 */ /* 0x000fca000000000c */
[----:B------:R-:W-:-:S05]  /*18d0*/  F2FP.BF16.F32.PACK_AB R12, RZ, R12 ;  /* 0x0000000cff0c723e */ /* 0x000fca00000010ff */
[----:B------:R0:W-:Y:S01]  /*18e0*/  @P1 STG.E.U16 desc[UR12][R10.64+0x2], R12 ;  /* 0x0000020c0a001986 */ /* 0x0001e2000c10150c */
[----:B------:R-:W-:Y:S05]  /*18f0*/  @!P2 BRA `(.L_x_28) ;  /* 0x000000000004a947 */ /* 0x000fea0003800000 */
[----:B------:R3:W5:Y:S02]  /*1900*/  LDG.E.LTC128B.U16 R18, desc[UR12][R6.64+0x10] ;  /* 0x0000100c06127981 */ /* 0x000764000c1e1520 */
.L_x_28:
[----:B------:R-:W-:Y:S05]  /*1910*/  BSYNC B0 ;  /* 0x0000000000007941 */ /* 0x000fea0003800000 */
.L_x_27:
[----:B-----5:R-:W-:Y:S01]  /*1920*/  IMAD.U32 R5, R18, 0x10000, RZ ;  /* 0x0001000012057824 */ /* 0x020fe200078e00ff */
[----:B------:R-:W-:Y:S01]  /*1930*/  ISETP.GT.AND P1, PT, R3, 0x9, PT ;  /* 0x000000090300780c */ /* 0x000fe20003f24270 */
[----:B0-----:R-:W-:Y:S01]  /*1940*/  @P2 IMAD.MOV.U32 R12, RZ, RZ, R14 ;  /* 0x000000ffff0c2224 */ /* 0x001fe200078e000e */
[----:B------:R-:W-:Y:S01]  /*1950*/  BSSY B0, `(.L_x_29) ;  /* 0x0000009000007945 */ /* 0x000fe20003800000 */
[----:B------:R-:W-:Y:S01]  /*1960*/  FMUL R5, R5, R2 ;  /* 0x0000000205057220 */ /* 0x000fe20000400000 */
[----:B------:R-:W-:Y:S01]  /*1970*/  @P2 IMAD.MOV.U32 R13, RZ, RZ, R15 ;  /* 0x000000ffff0d2224 */ /* 0x000fe200078e000f */
[----:B------:R-:W-:Y:S02]  /*1980*/  ISETP.GT.AND P3, PT, R4, RZ, P1 ;  /* 0x000000ff0400720c */ /* 0x000fe40000f64270 */
[----:B------:R-:W-:-:S05]  /*1990*/  FFMA R5, R28, R0, R5 ;  /* 0x000000001c057223 */ /* 0x000fca0000000005 */
[----:B------:R-:W-:-:S05]  /*19a0*/  F2FP.BF16.F32.PACK_AB R5, RZ, R5 ;  /* 0x00000005ff05723e */ /* 0x000fca00000010ff */
[----:B------:R0:W-:Y:S01]  /*19b0*/  @P2 STG.E.U16 desc[UR12][R12.64+0x10], R5 ;  /* 0x000010050c002986 */ /* 0x0001e2000c10150c */
[----:B------:R-:W-:Y:S05]  /*19c0*/  @!P3 BRA `(.L_x_30) ;  /* 0x000000000004b947 */ /* 0x000fea0003800000 */
[----:B------:R4:W5:Y:S02]  /*19d0*/  LDG.E.LTC128B.U16 R18, desc[UR12][R6.64+0x12] ;  /* 0x0000120c06127981 */ /* 0x000964000c1e1520 */
.L_x_30:
[----:B------:R-:W-:Y:S05]  /*19e0*/  BSYNC B0 ;  /* 0x0000000000007941 */ /* 0x000fea0003800000 */
.L_x_29:
[----:B0----5:R-:W-:Y:S01]  /*19f0*/  IMAD.U32 R5, R18, 0x10000, RZ ;  /* 0x0001000012057824 */ /* 0x021fe200078e00ff */
[----:B------:R-:W-:Y:S01]  /*1a00*/  ISETP.GT.AND P0, PT, R4, 0x8, P0 ;  /* 0x000000080400780c */ /* 0x000fe20000704270 */
[----:B------:R-:W-:Y:S01]  /*1a10*/  @P3 IMAD.MOV.U32 R13, RZ, RZ, R15 ;  /* 0x000000ffff0d3224 */ /* 0x000fe200078e000f */
[----:B------:R-:W-:Y:S01]  /*1a20*/  BSSY B0, `(.L_x_31) ;  /* 0x0000009000007945 */ /* 0x000fe20003800000 */
[----:B------:R-:W-:-:S04]  /*1a30*/  FMUL R12, R5, R2 ;  /* 0x00000002050c7220 */ /* 0x000fc80000400000 */
[----:B------:R-:W-:-:S05]  /*1a40*/  FFMA R12, R29, R0, R12 ;  /* 0x000000001d0c7223 */ /* 0x000fca000000000c */
[----:B------:R-:W-:-:S04]  /*1a50*/  F2FP.BF16.F32.PACK_AB R12, RZ, R12 ;  /* 0x0000000cff0c723e */ /* 0x000fc800000010ff */
[----:B------:R-:W-:Y:S01]  /*1a60*/  PRMT R5, R12, 0x7610, R5 ;  /* 0x000076100c057816 */ /* 0x000fe20000000005 */
[----:B------:R-:W-:-:S05]  /*1a70*/  @P3 IMAD.MOV.U32 R12, RZ, RZ, R14 ;  /* 0x000000ffff0c3224 */ /* 0x000fca00078e000e */
[----:B------:R0:W-:Y:S01]  /*1a80*/  @P3 STG.E.U16 desc[UR12][R12.64+0x12], R5 ;  /* 0x000012050c003986 */ /* 0x0001e2000c10150c */
[----:B------:R-:W-:Y:S05]  /*1a90*/  @!P0 BRA `(.L_x_32) ;  /* 0x0000000000048947 */ /* 0x000fea0003800000 */
[----:B------:R0:W5:Y:S02]  /*1aa0*/  LDG.E.LTC128B.U16 R18, desc[UR12][R8.64+0x10] ;  /* 0x0000100c08127981 */ /* 0x000164000c1e1520 */
.L_x_32:
[----:B------:R-:W-:Y:S05]  /*1ab0*/  BSYNC B0 ;  /* 0x0000000000007941 */ /* 0x000fea0003800000 */
.L_x_31:
[----:B0----5:R-:W-:Y:S01]  /*1ac0*/  IMAD.U32 R5, R18, 0x10000, RZ ;  /* 0x0001000012057824 */ /* 0x021fe200078e00ff */
[----:B------:R-:W-:Y:S01]  /*1ad0*/  ISETP.GT.AND P1, PT, R4, 0x8, P1 ;  /* 0x000000080400780c */ /* 0x000fe20000f24270 */
[----:B------:R-:W-:Y:S02]  /*1ae0*/  BSSY B0, `(.L_x_33) ;  /* 0x0000007000007945 */ /* 0x000fe40003800000 */
[----:B------:R-:W-:-:S04]  /*1af0*/  FMUL R5, R5, R2 ;  /* 0x0000000205057220 */ /* 0x000fc80000400000 */
[----:B------:R-:W-:-:S05]  /*1b00*/  FFMA R5, R30, R0, R5 ;  /* 0x000000001e057223 */ /* 0x000fca0000000005 */
[----:B------:R-:W-:-:S05]  /*1b10*/  F2FP.BF16.F32.PACK_AB R5, RZ, R5 ;  /* 0x00000005ff05723e */ /* 0x000fca00000010ff */
[----:B------:R0:W-:Y:S01]  /*1b20*/  @P0 STG.E.U16 desc[UR12][R10.64+0x10], R5 ;  /* 0x000010050a000986 */ /* 0x0001e2000c10150c */
[----:B------:R-:W-:Y:S05]  /*1b30*/  @!P1 BRA `(.L_x_34) ;  /* 0x0000000000049947 */ /* 0x000fea0003800000 */
[----:B------:R0:W5:Y:S02]  /*1b40*/  LDG.E.LTC128B.U16 R18, desc[UR12][R8.64+0x12] ;  /* 0x0000120c08127981 */ /* 0x000164000c1e1520 */
.L_x_34:
[----:B------:R-:W-:Y:S05]  /*1b50*/  BSYNC B0 ;  /* 0x0000000000007941 */ /* 0x000fea0003800000 */
.L_x_33:
        /* <DEDUP_REMOVED lines=10> */
.L_x_36:
[----:B------:R-:W-:Y:S05]  /*1c00*/  BSYNC B0 ;  /* 0x0000000000007941 */ /* 0x000fea0003800000 */
.L_x_35:
        /* <DEDUP_REMOVED lines=12> */
.L_x_38:
[----:B------:R-:W-:Y:S05]  /*1cd0*/  BSYNC B0 ;  /* 0x0000000000007941 */ /* 0x000fea0003800000 */
.L_x_37:
        /* <DEDUP_REMOVED lines=12> */
.L_x_40:
[----:B------:R-:W-:Y:S05]  /*1da0*/  BSYNC B0 ;  /* 0x0000000000007941 */ /* 0x000fea0003800000 */
.L_x_39:
        /* <DEDUP_REMOVED lines=9> */
.L_x_42:
[----:B------:R-:W-:Y:S05]  /*1e40*/  BSYNC B0 ;  /* 0x0000000000007941 */ /* 0x000fea0003800000 */
.L_x_41:
        /* <DEDUP_REMOVED lines=10> */
.L_x_44:
[----:B------:R-:W-:Y:S05]  /*1ef0*/  BSYNC B0 ;  /* 0x0000000000007941 */ /* 0x000fea0003800000 */
.L_x_43:
        /* <DEDUP_REMOVED lines=12> */
.L_x_46:
[----:B------:R-:W-:Y:S05]  /*1fc0*/  BSYNC B0 ;  /* 0x0000000000007941 */ /* 0x000fea0003800000 */
.L_x_45:
        /* <DEDUP_REMOVED lines=12> */
.L_x_48:
[----:B------:R-:W-:Y:S05]  /*2090*/  BSYNC B0 ;  /* 0x0000000000007941 */ /* 0x000fea0003800000 */
.L_x_47:
        /* <DEDUP_REMOVED lines=9> */
.L_x_50:
[----:B------:R-:W-:Y:S05]  /*2130*/  BSYNC B0 ;  /* 0x0000000000007941 */ /* 0x000fea0003800000 */
.L_x_49:
        /* <DEDUP_REMOVED lines=10> */
.L_x_52:
[----:B------:R-:W-:Y:S05]  /*21e0*/  BSYNC B0 ;  /* 0x0000000000007941 */ /* 0x000fea0003800000 */
.L_x_51:
        /* <DEDUP_REMOVED lines=12> */
.L_x_54:
[----:B------:R-:W-:Y:S05]  /*22b0*/  BSYNC B0 ;  /* 0x0000000000007941 */ /* 0x000fea0003800000 */
.L_x_53:
        /* <DEDUP_REMOVED lines=12> */
.L_x_56:
[----:B------:R-:W-:Y:S05]  /*2380*/  BSYNC B0 ;  /* 0x0000000000007941 */ /* 0x000fea0003800000 */
.L_x_55:
        /* <DEDUP_REMOVED lines=9> */
.L_x_58:
[----:B------:R-:W-:Y:S05]  /*2420*/  BSYNC B0 ;  /* 0x0000000000007941 */ /* 0x000fea0003800000 */
.L_x_57:
        /* <DEDUP_REMOVED lines=10> */
.L_x_60:
[----:B------:R-:W-:Y:S05]  /*24d0*/  BSYNC B0 ;  /* 0x0000000000007941 */ /* 0x000fea0003800000 */
.L_x_59:
        /* <DEDUP_REMOVED lines=12> */
.L_x_62:
[----:B------:R-:W-:Y:S05]  /*25a0*/  BSYNC B0 ;  /* 0x0000000000007941 */ /* 0x000fea0003800000 */
.L_x_61:
        /* <DEDUP_REMOVED lines=12> */
.L_x_64:
[----:B------:R-:W-:Y:S05]  /*2670*/  BSYNC B0 ;  /* 0x0000000000007941 */ /* 0x000fea0003800000 */
.L_x_63:
        /* <DEDUP_REMOVED lines=9> */
.L_x_66:
[----:B------:R-:W-:Y:S05]  /*2710*/  BSYNC B0 ;  /* 0x0000000000007941 */ /* 0x000fea0003800000 */
.L_x_65:
        /* <DEDUP_REMOVED lines=10> */
.L_x_68:
[----:B------:R-:W-:Y:S05]  /*27c0*/  BSYNC B0 ;  /* 0x0000000000007941 */ /* 0x000fea0003800000 */
.L_x_67:
        /* <DEDUP_REMOVED lines=12> */
.L_x_70:
[----:B------:R-:W-:Y:S05]  /*2890*/  BSYNC B0 ;  /* 0x0000000000007941 */ /* 0x000fea0003800000 */
.L_x_69:
        /* <DEDUP_REMOVED lines=12> */
.L_x_72:
[----:B------:R-:W-:Y:S05]  /*2960*/  BSYNC B0 ;  /* 0x0000000000007941 */ /* 0x000fea0003800000 */
.L_x_71:
        /* <DEDUP_REMOVED lines=9> */
.L_x_74:
[----:B------:R-:W-:Y:S05]  /*2a00*/  BSYNC B0 ;  /* 0x0000000000007941 */ /* 0x000fea0003800000 */
.L_x_73:
        /* <DEDUP_REMOVED lines=10> */
.L_x_76:
[----:B------:R-:W-:Y:S05]  /*2ab0*/  BSYNC B0 ;  /* 0x0000000000007941 */ /* 0x000fea0003800000 */
.L_x_75:
        /* <DEDUP_REMOVED lines=12> */
.L_x_78:
[----:B------:R-:W-:Y:S05]  /*2b80*/  BSYNC B0 ;  /* 0x0000000000007941 */ /* 0x000fea0003800000 */
.L_x_77:
[----:B-----5:R-:W-:Y:S01]  /*2b90*/  IMAD.U32 R3, R18, 0x10000, RZ ;  /* 0x0001000012037824 */ /* 0x020fe200078e00ff */
[----:B------:R-:W-:Y:S01]  /*2ba0*/  ISETP.GT.AND P0, PT, R4, 0x8, P0 ;  /* 0x000000080400780c */ /* 0x000fe20000704270 */
[----:B------:R-:W-:Y:S02]  /*2bb0*/  BSSY B0, `(.L_x_79) ;  /* 0x0000007000007945 */ /* 0x000fe40003800000 */
[----:B01-34-:R-:W-:-:S04]  /*2bc0*/  FMUL R6, R3, R2 ;  /* 0x0000000203067220 */ /* 0x01bfc80000400000 */
[----:B------:R-:W-:-:S05]  /*2bd0*/  FFMA R6, R53, R0, R6 ;  /* 0x0000000035067223 */ /* 0x000fca0000000006 */
[----:B------:R-:W-:-:S05]  /*2be0*/  F2FP.BF16.F32.PACK_AB R6, RZ, R6 ;  /* 0x00000006ff06723e */ /* 0x000fca00000010ff */
[----:B------:R0:W-:Y:S01]  /*2bf0*/  @P3 STG.E.U16 desc[UR12][R14.64+0x72], R6 ;  /* 0x000072060e003986 */ /* 0x0001e2000c10150c */
[----:B------:R-:W-:Y:S05]  /*2c00*/  @!P0 BRA `(.L_x_80) ;  /* 0x0000000000048947 */ /* 0x000fea0003800000 */
[----:B------:R1:W5:Y:S02]  /*2c10*/  LDG.E.LTC128B.U16 R18, desc[UR12][R8.64+0x70] ;  /* 0x0000700c08127981 */ /* 0x000364000c1e1520 */
.L_x_80:
[----:B------:R-:W-:Y:S05]  /*2c20*/  BSYNC B0 ;  /* 0x0000000000007941 */ /* 0x000fea0003800000 */
.L_x_79:
[----:B-----5:R-:W-:Y:S01]  /*2c30*/  IMAD.U32 R3, R18, 0x10000, RZ ;  /* 0x0001000012037824 */ /* 0x020fe200078e00ff */
[----:B------:R-:W-:Y:S01]  /*2c40*/  ISETP.GT.AND P1, PT, R4, 0x8, P1 ;  /* 0x000000080400780c */ /* 0x000fe20000f24270 */
[----:B------:R-:W-:Y:S01]  /*2c50*/  @P0 IMAD.MOV.U32 R4, RZ, RZ, R10 ;  /* 0x000000ffff040224 */ /* 0x000fe200078e000a */
[----:B------:R-:W-:Y:S01]  /*2c60*/  BSSY B0, `(.L_x_81) ;  /* 0x0000008000007945 */ /* 0x000fe20003800000 */
[----:B------:R-:W-:Y:S01]  /*2c70*/  FMUL R3, R3, R2 ;  /* 0x0000000203037220 */ /* 0x000fe20000400000 */
[----:B------:R-:W-:-:S03]  /*2c80*/  @P0 IMAD.MOV.U32 R5, RZ, RZ, R11 ;  /* 0x000000ffff050224 */ /* 0x000fc600078e000b */
[----:B------:R-:W-:-:S05]  /*2c90*/  FFMA R3, R54, R0, R3 ;  /* 0x0000000036037223 */ /* 0x000fca0000000003 */
[----:B------:R-:W-:-:S05]  /*2ca0*/  F2FP.BF16.F32.PACK_AB R3, RZ, R3 ;  /* 0x00000003ff03723e */ /* 0x000fca00000010ff */
[----:B------:R3:W-:Y:S01]  /*2cb0*/  @P0 STG.E.U16 desc[UR12][R4.64+0x70], R3 ;  /* 0x0000700304000986 */ /* 0x0007e2000c10150c */
[----:B------:R-:W-:Y:S05]  /*2cc0*/  @!P1 BRA `(.L_x_82) ;  /* 0x0000000000049947 */ /* 0x000fea0003800000 */
[----:B------:R4:W5:Y:S02]  /*2cd0*/  LDG.E.LTC128B.U16 R18, desc[UR12][R8.64+0x72] ;  /* 0x0000720c08127981 */ /* 0x000964000c1e1520 */
.L_x_82:
[----:B------:R-:W-:Y:S05]  /*2ce0*/  BSYNC B0 ;  /* 0x0000000000007941 */ /* 0x000fea0003800000 */
.L_x_81:
[----:B---3-5:R-:W-:-:S04]  /*2cf0*/  IMAD.U32 R3, R18, 0x10000, RZ ;  /* 0x0001000012037824 */ /* 0x028fc800078e00ff */
[----:B------:R-:W-:-:S04]  /*2d00*/  FMUL R2, R3, R2 ;  /* 0x0000000203027220 */ /* 0x000fc80000400000 */
[----:B------:R-:W-:Y:S01]  /*2d10*/  FFMA R2, R55, R0, R2 ;  /* 0x0000000037027223 */ /* 0x000fe20000000002 */
[----:B------:R-:W-:Y:S06]  /*2d20*/  @!P1 EXIT ;  /* 0x000000000000994d */ /* 0x000fec0003800000 */
[----:B------:R-:W-:-:S05]  /*2d30*/  F2FP.BF16.F32.PACK_AB R2, RZ, R2 ;  /* 0x00000002ff02723e */ /* 0x000fca00000010ff */
[----:B------:R-:W-:Y:S01]  /*2d40*/  STG.E.U16 desc[UR12][R10.64+0x72], R2 ;  /* 0x000072020a007986 */ /* 0x000fe2000c10150c */
[----:B------:R-:W-:Y:S05]  /*2d50*/  EXIT ;  /* 0x000000000000794d */ /* 0x000fea0003800000 */
.L_x_22:
[----:B------:R-:W-:Y:S01]  /*2d60*/  ISETP.GT.AND P3, PT, R3, 0x1, PT ;  /* 0x000000010300780c */ /* 0x000fe20003f64270 */
[----:B------:R-:W-:Y:S01]  /*2d70*/  ULDC.64 UR4, c[0x0][0x5c8] ;  /* 0x0001720000047ab9 */ /* 0x000fe20000000a00 */
[-C--:B------:R-:W-:Y:S01]  /*2d80*/  FMUL R24, R24, R0.reuse ;  /* 0x0000000018187220 */ /* 0x080fe20000400000 */
[-C--:B------:R-:W-:Y:S01]  /*2d90*/  FMUL R25, R25, R0.reuse ;  /* 0x0000000019197220 */ /* 0x080fe20000400000 */
[----:B------:R-:W-:Y:S01]  /*2da0*/  ISETP.GT.AND P4, PT, R4, RZ, P3 ;  /* 0x000000ff0400720c */ /* 0x000fe20001f84270 */
[-C--:B------:R-:W-:Y:S01]  /*2db0*/  FMUL R26, R26, R0.reuse ;  /* 0x000000001a1a7220 */ /* 0x080fe20000400000 */
[----:B------:R-:W-:Y:S01]  /*2dc0*/  LEA R6, P1, R12, UR4, 0x1 ;  /* 0x000000040c067c11 */ /* 0x000fe2000f8208ff */
[----:B------:R-:W-:Y:S01]  /*2dd0*/  FMUL R27, R27, R0 ;  /* 0x000000001b1b7220 */ /* 0x000fe20000400000 */
[----:B------:R-:W-:Y:S01]  /*2de0*/  F2FP.BF16.F32.PACK_AB R24, RZ, R24 ;  /* 0x00000018ff18723e */ /* 0x000fe200000010ff */
[-C--:B------:R-:W-:Y:S01]  /*2df0*/  FMUL R28, R28, R0.reuse ;  /* 0x000000001c1c7220 */ /* 0x080fe20000400000 */
[----:B------:R-:W-:Y:S01]  /*2e00*/  LEA.HI.X R7, R12, UR5, R19, 0x1, P1 ;  /* 0x000000050c077c11 */ /* 0x000fe200088f0c13 */
[-C--:B------:R-:W-:Y:S01]  /*2e10*/  FMUL R29, R29, R0.reuse ;  /* 0x000000001d1d7220 */ /* 0x080fe20000400000 */
[----:B------:R-:W-:Y:S01]  /*2e20*/  F2FP.BF16.F32.PACK_AB R25, RZ, R25 ;  /* 0x00000019ff19723e */ /* 0x000fe200000010ff */
[-C--:B------:R-:W-:Y:S01]  /*2e30*/  FMUL R30, R30, R0.reuse ;  /* 0x000000001e1e7220 */ /* 0x080fe20000400000 */
[----:B------:R-:W-:Y:S01]  /*2e40*/  SHF.L.U64.HI R5, R17, 0x1, R16 ;  /* 0x0000000111057819 */ /* 0x000fe20000010210 */
[----:B------:R-:W-:Y:S01]  /*2e50*/  @P2 STG.E.U16 desc[UR12][R6.64], R24 ;  /* 0x0000001806002986 */ /* 0x000fe2000c10150c */
[----:B------:R-:W-:Y:S01]  /*2e60*/  ISETP.GT.AND P2, PT, R4, 0x8, P0 ;  /* 0x000000080400780c */ /* 0x000fe20000744270 */
[----:B------:R-:W-:Y:S01]  /*2e70*/  FMUL R31, R31, R0 ;  /* 0x000000001f1f7220 */ /* 0x000fe20000400000 */
[----:B------:R-:W-:Y:S01]  /*2e80*/  ISETP.GT.AND P1, PT, R3, 0x8, PT ;  /* 0x000000080300780c */ /* 0x000fe20003f24270 */
[----:B------:R-:W-:Y:S01]  /*2e90*/  @P4 STG.E.U16 desc[UR12][R6.64+0x2], R25 ;  /* 0x0000021906004986 */ /* 0x000fe2000c10150c */
[----:B------:R-:W-:Y:S01]  /*2ea0*/  LEA R8, P4, R17, R6, 0x1 ;  /* 0x0000000611087211 */ /* 0x000fe200078808ff */
[-C--:B------:R-:W-:Y:S01]  /*2eb0*/  FMUL R32, R32, R0.reuse ;  /* 0x0000000020207220 */ /* 0x080fe20000400000 */
[C---:B------:R-:W-:Y:S01]  /*2ec0*/  ISETP.GT.AND P3, PT, R4.reuse, 0x8, P3 ;  /* 0x000000080400780c */ /* 0x040fe20001f64270 */
[-C--:B------:R-:W-:Y:S01]  /*2ed0*/  FMUL R33, R33, R0.reuse ;  /* 0x0000000021217220 */ /* 0x080fe20000400000 */
[----:B------:R-:W-:Y:S01]  /*2ee0*/  ISETP.GT.AND P0, PT, R3, 0x9, PT ;  /* 0x000000090300780c */ /* 0x000fe20003f04270 */
[----:B------:R-:W-:Y:S01]  /*2ef0*/  IMAD.X R9, R5, 0x1, R7, P4 ;  /* 0x0000000105097824 */ /* 0x000fe200020e0607 */
[----:B------:R-:W-:Y:S01]  /*2f00*/  ISETP.GT.AND P5, PT, R4, RZ, P1 ;  /* 0x000000ff0400720c */ /* 0x000fe20000fa4270 */
[-C--:B------:R-:W-:Y:S01]  /*2f10*/  FMUL R34, R34, R0.reuse ;  /* 0x0000000022227220 */ /* 0x080fe20000400000 */
[----:B------:R-:W-:Y:S01]  /*2f20*/  ISETP.GT.AND P4, PT, R4, RZ, P0 ;  /* 0x000000ff0400720c */ /* 0x000fe20000784270 */
[----:B------:R-:W-:Y:S01]  /*2f30*/  FMUL R35, R35, R0 ;  /* 0x0000000023237220 */ /* 0x000fe20000400000 */
[----:B------:R-:W-:Y:S01]  /*2f40*/  F2FP.BF16.F32.PACK_AB R26, RZ, R26 ;  /* 0x0000001aff1a723e */ /* 0x000fe200000010ff */
[-C--:B------:R-:W-:Y:S01]  /*2f50*/  FMUL R36, R36, R0.reuse ;  /* 0x0000000024247220 */ /* 0x080fe20000400000 */
[----:B------:R-:W-:Y:S01]  /*2f60*/  F2FP.BF16.F32.PACK_AB R27, RZ, R27 ;  /* 0x0000001bff1b723e */ /* 0x000fe200000010ff */
[----:B------:R-:W-:Y:S01]  /*2f70*/  FMUL R37, R37, R0 ;  /* 0x0000000025257220 */ /* 0x000fe20000400000 */
[----:B------:R-:W-:Y:S01]  /*2f80*/  F2FP.BF16.F32.PACK_AB R28, RZ, R28 ;  /* 0x0000001cff1c723e */ /* 0x000fe200000010ff */
[----:B------:R-:W-:Y:S01]  /*2f90*/  @P2 STG.E.U16 desc[UR12][R8.64], R26 ;  /* 0x0000001a08002986 */ /* 0x000fe2000c10150c */
[----:B------:R-:W-:Y:S01]  /*2fa0*/  F2FP.BF16.F32.PACK_AB R29, RZ, R29 ;  /* 0x0000001dff1d723e */ /* 0x000fe200000010ff */
[-C--:B------:R-:W-:Y:S01]  /*2fb0*/  FMUL R38, R38, R0.reuse ;  /* 0x0000000026267220 */ /* 0x080fe20000400000 */
[C---:B------:R-:W-:Y:S01]  /*2fc0*/  ISETP.GT.AND P1, PT, R4.reuse, 0x8, P1 ;  /* 0x000000080400780c */ /* 0x040fe20000f24270 */
[----:B------:R-:W-:Y:S01]  /*2fd0*/  @P3 STG.E.U16 desc[UR12][R8.64+0x2], R27 ;  /* 0x0000021b08003986 */ /* 0x000fe2000c10150c */
[----:B------:R-:W-:Y:S01]  /*2fe0*/  ISETP.GT.AND P3, PT, R3, 0x10, PT ;  /* 0x000000100300780c */ /* 0x000fe20003f64270 */
[-C--:B------:R-:W-:Y:S01]  /*2ff0*/  FMUL R39, R39, R0.reuse ;  /* 0x0000000027277220 */ /* 0x080fe20000400000 */
[----:B------:R-:W-:Y:S01]  /*3000*/  ISETP.GT.AND P2, PT, R4, 0x8, P0 ;  /* 0x000000080400780c */ /* 0x000fe20000744270 */
[----:B------:R-:W-:Y:S01]  /*3010*/  @P5 STG.E.U16 desc[UR12][R6.64+0x10], R28 ;  /* 0x0000101c06005986 */ /* 0x000fe2000c10150c */
[----:B------:R-:W-:Y:S01]  /*3020*/  ISETP.GT.AND P0, PT, R3, 0x11, PT ;  /* 0x000000110300780c */ /* 0x000fe20003f04270 */
[----:B------:R-:W-:Y:S01]  /*3030*/  FMUL R40, R40, R0 ;  /* 0x0000000028287220 */ /* 0x000fe20000400000 */
[----:B------:R-:W-:Y:S01]  /*3040*/  F2FP.BF16.F32.PACK_AB R30, RZ, R30 ;  /* 0x0000001eff1e723e */ /* 0x000fe200000010ff */
[----:B------:R-:W-:Y:S01]  /*3050*/  @P4 STG.E.U16 desc[UR12][R6.64+0x12], R29 ;  /* 0x0000121d06004986 */ /* 0x000fe2000c10150c */
[C---:B------:R-:W-:Y:S01]  /*3060*/  ISETP.GT.AND P4, PT, R4.reuse, RZ, P3 ;  /* 0x000000ff0400720c */ /* 0x040fe20001f84270 */
[-C--:B------:R-:W-:Y:S01]  /*3070*/  FMUL R41, R41, R0.reuse ;  /* 0x0000000029297220 */ /* 0x080fe20000400000 */
[----:B------:R-:W-:Y:S01]  /*3080*/  ISETP.GT.AND P5, PT, R4, RZ, P0 ;  /* 0x000000ff0400720c */ /* 0x000fe200007a4270 */
[----:B------:R-:W-:Y:S01]  /*3090*/  @P1 STG.E.U16 desc[UR12][R8.64+0x10], R30 ;  /* 0x0000101e08001986 */ /* 0x000fe2000c10150c */
[----:B------:R-:W-:Y:S01]  /*30a0*/  F2FP.BF16.F32.PACK_AB R31, RZ, R31 ;  /* 0x0000001fff1f723e */ /* 0x000fe200000010ff */
[----:B------:R-:W-:Y:S01]  /*30b0*/  FMUL R42, R42, R0 ;  /* 0x000000002a2a7220 */ /* 0x000fe20000400000 */
[----:B------:R-:W-:Y:S01]  /*30c0*/  F2FP.BF16.F32.PACK_AB R32, RZ, R32 ;  /* 0x00000020ff20723e */ /* 0x000fe200000010ff */
[-C--:B------:R-:W-:Y:S01]  /*30d0*/  FMUL R43, R43, R0.reuse ;  /* 0x000000002b2b7220 */ /* 0x080fe20000400000 */
[----:B------:R-:W-:Y:S01]  /*30e0*/  F2FP.BF16.F32.PACK_AB R33, RZ, R33 ;  /* 0x00000021ff21723e */ /* 0x000fe200000010ff */
[----:B------:R-:W-:Y:S01]  /*30f0*/  @P2 STG.E.U16 desc[UR12][R8.64+0x12], R31 ;  /* 0x0000121f08002986 */ /* 0x000fe2000c10150c */
[----:B------:R-:W-:Y:S01]  /*3100*/  ISETP.GT.AND P3, PT, R4, 0x8, P3 ;  /* 0x000000080400780c */ /* 0x000fe20001f64270 */
[-C--:B------:R-:W-:Y:S01]  /*3110*/  FMUL R44, R44, R0.reuse ;  /* 0x000000002c2c7220 */ /* 0x080fe20000400000 */
[----:B------:R-:W-:Y:S01]  /*3120*/  ISETP.GT.AND P1, PT, R3, 0x18, PT ;  /* 0x000000180300780c */ /* 0x000fe20003f24270 */
[----:B------:R-:W-:Y:S01]  /*3130*/  @P4 STG.E.U16 desc[UR12][R6.64+0x20], R32 ;  /* 0x0000202006004986 */ /* 0x000fe2000c10150c */
[C---:B------:R-:W-:Y:S01]  /*3140*/  ISETP.GT.AND P0, PT, R4.reuse, 0x8, P0 ;  /* 0x000000080400780c */ /* 0x040fe20000704270 */
[-C--:B------:R-:W-:Y:S01]  /*3150*/  FMUL R45, R45, R0.reuse ;  /* 0x000000002d2d7220 */ /* 0x080fe20000400000 */
[----:B------:R-:W-:Y:S01]  /*3160*/  ISETP.GT.AND P2, PT, R3, 0x19, PT ;  /* 0x000000190300780c */ /* 0x000fe20003f44270 */
[----:B------:R-:W-:Y:S01]  /*3170*/  @P5 STG.E.U16 desc[UR12][R6.64+0x22], R33 ;  /* 0x0000222106005986 */ /* 0x000fe2000c10150c */
        /* <DEDUP_REMOVED lines=12> */
[----:B------:R-:W-:Y:S01]  /*3240*/  ISETP.GT.AND P3, PT, R3, 0x20, PT ;  /* 0x000000200300780c */ /* 0x000fe20003f64270 */
[----:B------:R-:W-:Y:S01]  /*3250*/  @P0 STG.E.U16 desc[UR12][R8.64+0x22], R35 ;  /* 0x0000222308000986 */ /* 0x000fe2000c10150c */
[C---:B------:R-:W-:Y:S01]  /*3260*/  ISETP.GT.AND P1, PT, R4.reuse, 0x8, P1 ;  /* 0x000000080400780c */ /* 0x040fe20000f24270 */
[-C--:B------:R-:W-:Y:S01]  /*3270*/  FMUL R51, R51, R0.reuse ;  /* 0x0000000033337220 */ /* 0x080fe20000400000 */
[----:B------:R-:W-:Y:S01]  /*3280*/  ISETP.GT.AND P0, PT, R3, 0x21, PT ;  /* 0x000000210300780c */ /* 0x000fe20003f04270 */
[----:B------:R-:W-:Y:S01]  /*3290*/  @P4 STG.E.U16 desc[UR12][R6.64+0x30], R36 ;  /* 0x0000302406004986 */ /* 0x000fe2000c10150c */
[----:B------:R-:W-:Y:S01]  /*32a0*/  ISETP.GT.AND P2, PT, R4, 0x8, P2 ;  /* 0x000000080400780c */ /* 0x000fe20001744270 */
[-C--:B------:R-:W-:Y:S01]  /*32b0*/  FMUL R52, R52, R0.reuse ;  /* 0x0000000034347220 */ /* 0x080fe20000400000 */
[C---:B------:R-:W-:Y:S01]  /*32c0*/  ISETP.GT.AND P4, PT, R4.reuse, RZ, P3 ;  /* 0x000000ff0400720c */ /* 0x040fe20001f84270 */
[----:B------:R-:W-:Y:S01]  /*32d0*/  @P5 STG.E.U16 desc[UR12][R6.64+0x32], R37 ;  /* 0x0000322506005986 */ /* 0x000fe2000c10150c */
        /* <DEDUP_REMOVED lines=8> */
[----:B------:R-:W-:-:S02]  /*3360*/  F2FP.BF16.F32.PACK_AB R41, RZ, R41 ;  /* 0x00000029ff29723e */ /* 0x000fc400000010ff */
[C---:B------:R-:W-:Y:S01]  /*3370*/  ISETP.GT.AND P3, PT, R4.reuse, 0x8, P3 ;  /* 0x000000080400780c */ /* 0x040fe20001f64270 */
[----:B------:R-:W-:Y:S01]  /*3380*/  @P2 STG.E.U16 desc[UR12][R8.64+0x32], R39 ;  /* 0x0000322708002986 */ /* 0x000fe2000c10150c */
[----:B------:R-:W-:Y:S02]  /*3390*/  ISETP.GT.AND P0, PT, R4, 0x8, P0 ;  /* 0x000000080400780c */ /* 0x000fe40000704270 */
[----:B------:R-:W-:Y:S01]  /*33a0*/  F2FP.BF16.F32.PACK_AB R42, RZ, R42 ;  /* 0x0000002aff2a723e */ /* 0x000fe200000010ff */
[----:B------:R-:W-:Y:S01]  /*33b0*/  @P4 STG.E.U16 desc[UR12][R6.64+0x40], R40 ;  /* 0x0000402806004986 */ /* 0x000fe2000c10150c */
[C---:B------:R-:W-:Y:S02]  /*33c0*/  ISETP.GT.AND P4, PT, R3.reuse, 0x28, PT ;  /* 0x000000280300780c */ /* 0x040fe40003f84270 */
[----:B------:R-:W-:Y:S01]  /*33d0*/  F2FP.BF16.F32.PACK_AB R43, RZ, R43 ;  /* 0x0000002bff2b723e */ /* 0x000fe200000010ff */
[----:B------:R-:W-:Y:S01]  /*33e0*/  @P5 STG.E.U16 desc[UR12][R6.64+0x42], R41 ;  /* 0x0000422906005986 */ /* 0x000fe2000c10150c */
[----:B------:R-:W-:-:S02]  /*33f0*/  ISETP.GT.AND P5, PT, R3, 0x29, PT ;  /* 0x000000290300780c */ /* 0x000fc40003fa4270 */
[C---:B------:R-:W-:Y:S01]  /*3400*/  ISETP.GT.AND P1, PT, R4.reuse, RZ, P4 ;  /* 0x000000ff0400720c */ /* 0x040fe20002724270 */
[----:B------:R-:W-:Y:S01]  /*3410*/  @P3 STG.E.U16 desc[UR12][R8.64+0x40], R42 ;  /* 0x0000402a08003986 */ /* 0x000fe2000c10150c */
[----:B------:R-:W-:Y:S02]  /*3420*/  ISETP.GT.AND P6, PT, R4, RZ, P5 ;  /* 0x000000ff0400720c */ /* 0x000fe40002fc4270 */
[----:B------:R-:W-:Y:S01]  /*3430*/  F2FP.BF16.F32.PACK_AB R44, RZ, R44 ;  /* 0x0000002cff2c723e */ /* 0x000fe200000010ff */
[----:B------:R-:W-:Y:S01]  /*3440*/  @P0 STG.E.U16 desc[UR12][R8.64+0x42], R43 ;  /* 0x0000422b08000986 */ /* 0x000fe2000c10150c */
[C---:B------:R-:W-:Y:S02]  /*3450*/  ISETP.GT.AND P3, PT, R3.reuse, 0x30, PT ;  /* 0x000000300300780c */ /* 0x040fe40003f64270 */
[C---:B------:R-:W-:Y:S02]  /*3460*/  ISETP.GT.AND P2, PT, R3.reuse, 0x31, PT ;  /* 0x000000310300780c */ /* 0x040fe40003f44270 */
[----:B------:R-:W-:-:S02]  /*3470*/  ISETP.GT.AND P0, PT, R3, 0x39, PT ;  /* 0x000000390300780c */ /* 0x000fc40003f04270 */
[C---:B------:R-:W-:Y:S01]  /*3480*/  ISETP.GT.AND P4, PT, R4.reuse, 0x8, P4 ;  /* 0x000000080400780c */ /* 0x040fe20002784270 */
[----:B------:R-:W-:Y:S01]  /*3490*/  @P1 STG.E.U16 desc[UR12][R6.64+0x50], R44 ;  /* 0x0000502c06001986 */ /* 0x000fe2000c10150c */
[----:B------:R-:W-:Y:S01]  /*34a0*/  ISETP.GT.AND P1, PT, R3, 0x38, PT ;  /* 0x000000380300780c */ /* 0x000fe20003f24270 */
[----:B------:R-:W-:Y:S01]  /*34b0*/  @P6 IMAD.MOV.U32 R2, RZ, RZ, R6 ;  /* 0x000000ffff026224 */ /* 0x000fe200078e0006 */
[----:B------:R-:W-:Y:S01]  /*34c0*/  F2FP.BF16.F32.PACK_AB R45, RZ, R45 ;  /* 0x0000002dff2d723e */ /* 0x000fe200000010ff */
[----:B------:R-:W-:Y:S01]  /*34d0*/  @P6 IMAD.MOV.U32 R3, RZ, RZ, R7 ;  /* 0x000000ffff036224 */ /* 0x000fe200078e0007 */
[----:B------:R-:W-:Y:S02]  /*34e0*/  F2FP.BF16.F32.PACK_AB R46, RZ, R46 ;  /* 0x0000002eff2e723e */ /* 0x000fe400000010ff */
[----:B------:R-:W-:Y:S02]  /*34f0*/  F2FP.BF16.F32.PACK_AB R47, RZ, R47 ;  /* 0x0000002fff2f723e */ /* 0x000fe400000010ff */
[----:B------:R0:W-:Y:S01]  /*3500*/  @P6 STG.E.U16 desc[UR12][R2.64+0x52], R45 ;  /* 0x0000522d02006986 */ /* 0x0001e2000c10150c */
[----:B------:R-:W-:-:S02]  /*3510*/  ISETP.GT.AND P6, PT, R4, 0x8, P5 ;  /* 0x000000080400780c */ /* 0x000fc40002fc4270 */
[C---:B------:R-:W-:Y:S02]  /*3520*/  ISETP.GT.AND P5, PT, R4.reuse, RZ, P3 ;  /* 0x000000ff0400720c */ /* 0x040fe40001fa4270 */
[----:B------:R-:W-:Y:S02]  /*3530*/  ISETP.GT.AND P3, PT, R4, 0x8, P3 ;  /* 0x000000080400780c */ /* 0x000fe40001f64270 */
[----:B------:R-:W-:Y:S02]  /*3540*/  F2FP.BF16.F32.PACK_AB R48, RZ, R48 ;  /* 0x00000030ff30723e */ /* 0x000fe400000010ff */
[----:B------:R-:W-:Y:S02]  /*3550*/  F2FP.BF16.F32.PACK_AB R49, RZ, R49 ;  /* 0x00000031ff31723e */ /* 0x000fe400000010ff */
[----:B------:R-:W-:Y:S01]  /*3560*/  F2FP.BF16.F32.PACK_AB R50, RZ, R50 ;  /* 0x00000032ff32723e */ /* 0x000fe200000010ff */
[----:B0-----:R-:W-:Y:S01]  /*3570*/  @P4 IMAD.MOV.U32 R2, RZ, RZ, R8 ;  /* 0x000000ffff024224 */ /* 0x001fe200078e0008 */
[----:B------:R-:W-:Y:S01]  /*3580*/  F2FP.BF16.F32.PACK_AB R51, RZ, R51 ;  /* 0x00000033ff33723e */ /* 0x000fe200000010ff */
[----:B------:R-:W-:Y:S01]  /*3590*/  @P4 IMAD.MOV.U32 R3, RZ, RZ, R9 ;  /* 0x000000ffff034224 */ /* 0x000fe200078e0009 */
[----:B------:R-:W-:-:S02]  /*35a0*/  F2FP.BF16.F32.PACK_AB R52, RZ, R52 ;  /* 0x00000034ff34723e */ /* 0x000fc400000010ff */
[----:B------:R-:W-:Y:S02]  /*35b0*/  F2FP.BF16.F32.PACK_AB R53, RZ, R53 ;  /* 0x00000035ff35723e */ /* 0x000fe400000010ff */
[----:B------:R0:W-:Y:S01]  /*35c0*/  @P4 STG.E.U16 desc[UR12][R2.64+0x50], R46 ;  /* 0x0000502e02004986 */ /* 0x0001e2000c10150c */
[C---:B------:R-:W-:Y:S02]  /*35d0*/  ISETP.GT.AND P4, PT, R4.reuse, RZ, P2 ;  /* 0x000000ff0400720c */ /* 0x040fe40001784270 */
[----:B------:R-:W-:Y:S02]  /*35e0*/  ISETP.GT.AND P2, PT, R4, 0x8, P2 ;  /* 0x000000080400780c */ /* 0x000fe40001744270 */
[----:B------:R-:W-:Y:S01]  /*35f0*/  F2FP.BF16.F32.PACK_AB R54, RZ, R54 ;  /* 0x00000036ff36723e */ /* 0x000fe200000010ff */
[----:B0-----:R-:W-:Y:S02]  /*3600*/  @P6 IMAD.MOV.U32 R2, RZ, RZ, R8 ;  /* 0x000000ffff026224 */ /* 0x001fe400078e0008 */
[----:B------:R-:W-:-:S05]  /*3610*/  @P6 IMAD.MOV.U32 R3, RZ, RZ, R9 ;  /* 0x000000ffff036224 */ /* 0x000fca00078e0009 */
[----:B------:R0:W-:Y:S01]  /*3620*/  @P6 STG.E.U16 desc[UR12][R2.64+0x52], R47 ;  /* 0x0000522f02006986 */ /* 0x0001e2000c10150c */
[C---:B------:R-:W-:Y:S02]  /*3630*/  ISETP.GT.AND P6, PT, R4.reuse, RZ, P0 ;  /* 0x000000ff0400720c */ /* 0x040fe400007c4270 */
[----:B------:R-:W-:Y:S01]  /*3640*/  ISETP.GT.AND P0, PT, R4, 0x8, P0 ;  /* 0x000000080400780c */ /* 0x000fe20000704270 */
[----:B0-----:R-:W-:Y:S02]  /*3650*/  @P5 IMAD.MOV.U32 R2, RZ, RZ, R6 ;  /* 0x000000ffff025224 */ /* 0x001fe400078e0006 */
[----:B------:R-:W-:-:S05]  /*3660*/  @P5 IMAD.MOV.U32 R3, RZ, RZ, R7 ;  /* 0x000000ffff035224 */ /* 0x000fca00078e0007 */
[----:B------:R0:W-:Y:S01]  /*3670*/  @P5 STG.E.U16 desc[UR12][R2.64+0x60], R48 ;  /* 0x0000603002005986 */ /* 0x0001e2000c10150c */
[C---:B------:R-:W-:Y:S02]  /*3680*/  ISETP.GT.AND P5, PT, R4.reuse, RZ, P1 ;  /* 0x000000ff0400720c */ /* 0x040fe40000fa4270 */
[----:B------:R-:W-:Y:S01]  /*3690*/  ISETP.GT.AND P1, PT, R4, 0x8, P1 ;  /* 0x000000080400780c */ /* 0x000fe20000f24270 */
[----:B0-----:R-:W-:Y:S02]  /*36a0*/  @P4 IMAD.MOV.U32 R2, RZ, RZ, R6 ;  /* 0x000000ffff024224 */ /* 0x001fe400078e0006 */
[----:B------:R-:W-:-:S05]  /*36b0*/  @P4 IMAD.MOV.U32 R3, RZ, RZ, R7 ;  /* 0x000000ffff034224 */ /* 0x000fca00078e0007 */
[----:B------:R0:W-:Y:S02]  /*36c0*/  @P4 STG.E.U16 desc[UR12][R2.64+0x62], R49 ;  /* 0x0000623102004986 */ /* 0x0001e4000c10150c */
        /* <DEDUP_REMOVED lines=8> */
[----:B------:R0:W-:Y:S04]  /*3750*/  @P5 STG.E.U16 desc[UR12][R2.64+0x70], R52 ;  /* 0x0000703402005986 */ /* 0x0001e8000c10150c */
[----:B------:R1:W-:Y:S01]  /*3760*/  @P6 STG.E.U16 desc[UR12][R6.64+0x72], R53 ;  /* 0x0000723506006986 */ /* 0x0003e2000c10150c */
[----:B0-----:R-:W-:Y:S02]  /*3770*/  @P1 IMAD.MOV.U32 R2, RZ, RZ, R8 ;  /* 0x000000ffff021224 */ /* 0x001fe400078e0008 */
[----:B------:R-:W-:-:S05]  /*3780*/  @P1 IMAD.MOV.U32 R3, RZ, RZ, R9 ;  /* 0x000000ffff031224 */ /* 0x000fca00078e0009 */
[----:B------:R1:W-:Y:S01]  /*3790*/  @P1 STG.E.U16 desc[UR12][R2.64+0x70], R54 ;  /* 0x0000703602001986 */ /* 0x0003e2000c10150c */
[----:B------:R-:W-:Y:S05]  /*37a0*/  @!P0 EXIT ;  /* 0x000000000000894d */ /* 0x000fea0003800000 */
[----:B------:R-:W-:-:S05]  /*37b0*/  F2FP.BF16.F32.PACK_AB R0, RZ, R0 ;  /* 0x00000000ff00723e */ /* 0x000fca00000010ff */
[----:B------:R-:W-:Y:S01]  /*37c0*/  STG.E.U16 desc[UR12][R8.64+0x72], R0 ;  /* 0x0000720008007986 */ /* 0x000fe2000c10150c */
[----:B------:R-:W-:Y:S05]  /*37d0*/  EXIT ;  /* 0x000000000000794d */ /* 0x000fea0003800000 */
.L_x_10:
[----:B------:R-:W-:-:S13]  /*37e0*/  ISETP.NE.AND P0, PT, R8, RZ, PT ;  /* 0x000000ff0800720c */ /* 0x000fda0003f05270 */
[----:B------:R-:W-:Y:S05]  /*37f0*/  @P0 EXIT ;  /* 0x000000000000094d */ /* 0x000fea0003800000 */
[----:B------:R-:W-:-:S13]  /*3800*/  ELECT P0, URZ, PT ;  /* 0x00000000003f782f */ /* 0x000fda0003800000 */
[----:B------:R-:W-:Y:S05]  /*3810*/  @!P0 BRA `(.L_x_83) ;  /* 0x0000000400b88947 */ /* 0x000fea0003800000 */
[----:B------:R-:W-:Y:S02]  /*3820*/  ISETP.GE.AND P0, PT, R6, 0x1, PT ;  /* 0x000000010600780c */ /* 0x000fe40003f06270 */
[----:B------:R-:W-:-:S04]  /*3830*/  SHF.R.S32.HI R9, RZ, 0x1f, R10 ;  /* 0x0000001fff097819 */ /* 0x000fc8000001140a */
[----:B------:R-:W-:-:S07]  /*3840*/  LEA.HI R9, R9, R10, RZ, 0x7 ;  /* 0x0000000a09097211 */ /* 0x000fce00078f38ff */
[----:B------:R-:W-:Y:S05]  /*3850*/  @!P0 BRA `(.L_x_83) ;  /* 0x0000000400a88947 */ /* 0x000fea0003800000 */
[----:B-----5:R-:W0:Y:S01]  /*3860*/  S2R R0, SR_CTAID.X ;  /* 0x0000000000007919 */ /* 0x020e220000002500 */
[----:B------:R-:W-:Y:S01]  /*3870*/  LOP3.LUT R9, R9, 0xffffff80, RZ, 0xc0, !PT ;  /* 0xffffff8009097812 */ /* 0x000fe200078ec0ff */
[----:B------:R-:W-:Y:S01]  /*3880*/  ULDC UR4, c[0x0][0x384] ;  /* 0x0000e10000047ab9 */ /* 0x000fe20000000800 */
[----:B------:R-:W-:Y:S01]  /*3890*/  LOP3.LUT P0, RZ, R10, 0x1f, RZ, 0xc0, !PT ;  /* 0x0000001f0aff7812 */ /* 0x000fe2000780c0ff */
[----:B------:R-:W1:Y:S01]  /*38a0*/  S2R R11, SR_CTAID.Y ;  /* 0x00000000000b7919 */ /* 0x000e620000002600 */
[----:B------:R-:W-:Y:S01]  /*38b0*/  IMAD R4, R4, R5, RZ ;  /* 0x0000000504047224 */ /* 0x000fe200078e02ff */
[----:B------:R-:W-:Y:S01]  /*38c0*/  ULDC UR5, c[0x0][0x388] ;  /* 0x0000e20000057ab9 */ /* 0x000fe20000000800 */
[----:B------:R-:W-:Y:S01]  /*38d0*/  IMAD.IADD R9, R10, 0x1, -R9 ;  /* 0x000000010a097824 */ /* 0x000fe200078e0a09 */
[----:B------:R-:W-:Y:S01]  /*38e0*/  LOP3.LUT R20, R3, 0x2, RZ, 0xfc, !PT ;  /* 0x0000000203147812 */ /* 0x000fe200078efcff */
[----:B---3--:R-:W-:Y:S02]  /*38f0*/  IMAD.MOV.U32 R2, RZ, RZ, RZ ;  /* 0x000000ffff027224 */ /* 0x008fe400078e00ff */
[----:B------:R-:W-:Y:S01]  /*3900*/  IMAD.MOV.U32 R5, RZ, RZ, 0x1 ;  /* 0x00000001ff057424 */ /* 0x000fe200078e00ff */
[C---:B------:R-:W-:Y:S01]  /*3910*/  ISETP.NE.AND P1, PT, R9.reuse, RZ, PT ;  /* 0x000000ff0900720c */ /* 0x040fe20003f25270 */
[----:B------:R-:W-:Y:S01]  /*3920*/  IMAD.MOV.U32 R10, RZ, RZ, RZ ;  /* 0x000000ffff0a7224 */ /* 0x000fe200078e00ff */
[----:B------:R-:W-:-:S02]  /*3930*/  ISETP.NE.OR P0, PT, R9, RZ, !P0 ;  /* 0x000000ff0900720c */ /* 0x000fc40004705670 */
[----:B------:R-:W-:Y:S01]  /*3940*/  CS2R R8, SRZ ;  /* 0x0000000000087805 */ /* 0x000fe2000001ff00 */
[----:B------:R-:W-:Y:S02]  /*3950*/  IMAD R4, R7, R4, 0x1 ;  /* 0x0000000107047424 */ /* 0x000fe400078e0204 */
[----:B0-----:R-:W-:-:S04]  /*3960*/  IMAD.SHL.U32 R18, R0, 0x40, RZ ;  /* 0x0000004000127824 */ /* 0x001fc800078e00ff */
[----:B------:R-:W-:-:S04]  /*3970*/  IMAD.HI.U32 R0, R18, UR4, RZ ;  /* 0x0000000412007c27 */ /* 0x000fc8000f8e00ff */
[----:B-1----:R-:W-:Y:S01]  /*3980*/  IMAD.SHL.U32 R19, R11, 0x40, RZ ;  /* 0x000000400b137824 */ /* 0x002fe200078e00ff */
[----:B------:R-:W-:-:S07]  /*3990*/  SHF.R.U32.HI R0, RZ, UR5, R0 ;  /* 0x00000005ff007c19 */ /* 0x000fce0008011600 */
.L_x_87:
[----:B------:R-:W0:Y:S01]  /*39a0*/  S2R R12, SR_CgaCtaId ;  /* 0x00000000000c7919 */ /* 0x000e220000008800 */
[----:B------:R-:W-:-:S04]  /*39b0*/  MOV R11, 0x400 ;  /* 0x00000400000b7802 */ /* 0x000fc80000000f00 */
[----:B0-----:R-:W-:Y:S02]  /*39c0*/  LEA R21, R12, R11, 0x18 ;  /* 0x0000000b0c157211 */ /* 0x001fe400078ec0ff */
[----:B------:R-:W-:-:S03]  /*39d0*/  SHF.L.U32 R11, R5, 0x1f, RZ ;  /* 0x0000001f050b7819 */ /* 0x000fc600000006ff */
[----:B------:R-:W-:-:S07]  /*39e0*/  IMAD R12, R2, 0x8, R21 ;  /* 0x00000008020c7824 */ /* 0x000fce00078e0215 */
.L_x_84:
[----:B0-----:R0:W1:Y:S02]  /*39f0*/  SYNCS.PHASECHK.TRANS64.TRYWAIT P2, [R12+URZ+0x380e0], R11 ;  /* 0x0380e00b0c0075a7 */ /* 0x001064000804017f */
[----:B-1----:R-:W-:Y:S05]  /*3a00*/  @!P2 NANOSLEEP.SYNCS 0x989680 ;  /* 0x009896800000a95d */ /* 0x002fea0003900000 */
[----:B------:R-:W1:Y:S02]  /*3a10*/  @!P2 SYNCS.PHASECHK.TRANS64 P2, [R12+URZ+0x380e0], R11 ;  /* 0x0380e00b0c00a5a7 */ /* 0x000e64000804007f */
[----:B-1----:R-:W-:Y:S05]  /*3a20*/  @!P2 BRA `(.L_x_84) ;  /* 0xfffffffc00f0a947 */ /* 0x002fea000383ffff */
[----:B0-----:R-:W0:Y:S02]  /*3a30*/  @!P1 LDC R11, c[0x0][0x500] ;  /* 0x00014000ff0b9b82 */ /* 0x001e240000000800 */
[----:B0-----:R0:W-:Y:S02]  /*3a40*/  @!P1 SYNCS.ARRIVE.TRANS64 RZ, [R12+URZ+0x38000], R11 ;  /* 0x0380000b0cff99a7 */ /* 0x0011e4000800003f */
[----:B0-----:R-:W-:-:S04]  /*3a50*/  PRMT R11, R20, 0x9910, RZ ;  /* 0x00009910140b7816 */ /* 0x001fc800000000ff */
[----:B------:R-:W-:-:S13]  /*3a60*/  ISETP.NE.AND P2, PT, R11, 0x2, PT ;  /* 0x000000020b00780c */ /* 0x000fda0003f45270 */
[----:B------:R-:W-:Y:S05]  /*3a70*/  @P2 BRA `(.L_x_85) ;  /* 0x0000000000042947 */ /* 0x000fea0003800000 */
[----:B------:R-:W-:Y:S01]  /*3a80*/  BPT.TRAP 0x1 ;  /* 0x000000040000795c */ /* 0x000fe20000300000 */
.L_x_85:
[----:B------:R-:W-:Y:S05]  /*3a90*/  @P0 BRA `(.L_x_86) ;  /* 0x0000000000040947 */ /* 0x000fea0003800000 */
[----:B------:R-:W-:Y:S01]  /*3aa0*/  BPT.TRAP 0x1 ;  /* 0x000000040000795c */ /* 0x000fe20000300000 */
.L_x_86:
[----:B------:R-:W0:Y:S01]  /*3ab0*/  LDC R13, c[0x0][0x380] ;  /* 0x0000e000ff0d7b82 */ /* 0x000e220000000800 */
[----:B------:R-:W-:Y:S01]  /*3ac0*/  R2UR UR4, R0 ;  /* 0x00000000000472ca */ /* 0x000fe200000e0000 */
[----:B------:R-:W-:Y:S01]  /*3ad0*/  ULDC UR20, c[0x0][0x38c] ;  /* 0x0000e30000147ab9 */ /* 0x000fe20000000800 */
[----:B------:R-:W-:Y:S01]  /*3ae0*/  R2UR UR5, R18 ;  /* 0x00000000120572ca */ /* 0x000fe200000e0000 */
[----:B------:R-:W-:Y:S01]  /*3af0*/  UISETP.NE.AND UP0, UPT, UR20, 0x1, UPT ;  /* 0x000000011400788c */ /* 0x000fe2000bf05270 */
[----:B------:R-:W-:Y:S01]  /*3b00*/  R2UR UR17, R12 ;  /* 0x000000000c1172ca */ /* 0x000fe200000e0000 */
[C---:B------:R-:W-:Y:S01]  /*3b10*/  VIADD R12, R10.reuse, 0x1 ;  /* 0x000000010a0c7836 */ /* 0x040fe20000000000 */
[----:B------:R-:W-:Y:S01]  /*3b20*/  R2UR UR18, R10 ;  /* 0x000000000a1272ca */ /* 0x000fe200000e0000 */
[----:B------:R-:W1:Y:S01]  /*3b30*/  LDC.64 R14, c[0x0][0x3b8] ;  /* 0x0000ee00ff0e7b82 */ /* 0x000e620000000a00 */
[----:B------:R-:W-:Y:S01]  /*3b40*/  R2UR UR10, R21 ;  /* 0x00000000150a72ca */ /* 0x000fe200000e0000 */
[----:B------:R-:W-:Y:S01]  /*3b50*/  VIADD R4, R4, 0xffffffff ;  /* 0xffffffff04047836 */ /* 0x000fe20000000000 */
[----:B------:R-:W-:Y:S01]  /*3b60*/  R2UR UR16, R2 ;  /* 0x00000000021072ca */ /* 0x000fe200000e0000 */
[----:B------:R-:W-:Y:S01]  /*3b70*/  ULDC.64 UR24, c[0x0][0x198] ;  /* 0x0000660000187ab9 */ /* 0x000fe20000000a00 */
[----:B------:R-:W-:Y:S01]  /*3b80*/  R2UR UR12, R9 ;  /* 0x00000000090c72ca */ /* 0x000fe200000e0000 */
[----:B------:R-:W-:Y:S01]  /*3b90*/  ULDC.64 UR14, c[0x0][0x3b0] ;  /* 0x0000ec00000e7ab9 */ /* 0x000fe20000000a00 */
[----:B------:R-:W-:Y:S01]  /*3ba0*/  @UP0 ULDC.64 UR8, c[0x0][0x390] ;  /* 0x0000e40000080ab9 */ /* 0x000fe20000000a00 */
[----:B------:R-:W1:Y:S01]  /*3bb0*/  LDC.64 R16, c[0x0][0x3d8] ;  /* 0x0000f600ff107b82 */ /* 0x000e620000000a00 */
[----:B------:R-:W-:Y:S01]  /*3bc0*/  R2UR UR13, R8 ;  /* 0x00000000080d72ca */ /* 0x000fe200000e0000 */
[----:B------:R-:W-:Y:S01]  /*3bd0*/  ULDC.64 UR22, c[0x0][0x3d0] ;  /* 0x0000f40000167ab9 */ /* 0x000fe20000000a00 */
[----:B------:R-:W-:Y:S01]  /*3be0*/  ISETP.GT.AND P5, PT, R4, 0x1, PT ;  /* 0x000000010400780c */ /* 0x000fe20003fa4270 */
[----:B------:R-:W-:Y:S01]  /*3bf0*/  VIADD R2, R2, 0x1 ;  /* 0x0000000102027836 */ /* 0x000fe20000000000 */
[----:B------:R-:W-:-:S02]  /*3c00*/  USHF.L.U32 UR18, UR18, 0x5, URZ ;  /* 0x0000000512127899 */ /* 0x000fc4000800063f */
[----:B------:R-:W-:Y:S01]  /*3c10*/  UIADD3 UR17, UR17, 0x38000, URZ ;  /* 0x0003800011117890 */ /* 0x000fe2000fffe03f */
[----:B0-----:R-:W-:Y:S01]  /*3c20*/  ISETP.NE.AND P2, PT, R13, 0x1, PT ;  /* 0x000000010d00780c */ /* 0x001fe20003f45270 */
[----:B------:R-:W-:Y:S01]  /*3c30*/  ULEA UR16, UR16, UR10, 0xc ;  /* 0x0000000a10107291 */ /* 0x000fe2000f8e603f */
[----:B------:R-:W-:Y:S01]  /*3c40*/  R2UR UR10, R19 ;  /* 0x00000000130a72ca */ /* 0x000fe200000e0000 */
[----:B------:R-:W-:Y:S01]  /*3c50*/  UMOV UR26, 0x0 ;  /* 0x00000000001a7882 */ /* 0x000fe20000000000 */
[C---:B------:R-:W-:Y:S01]  /*3c60*/  ISETP.NE.AND P4, PT, R2.reuse, 0x1c, PT ;  /* 0x0000001c0200780c */ /* 0x040fe20003f85270 */
[----:B------:R-:W-:Y:S01]  /*3c70*/  UMOV UR27, 0x10000000 ;  /* 0x10000000001b7882 */ /* 0x000fe20000000000 */
[----:B------:R-:W-:Y:S02]  /*3c80*/  UMOV UR11, UR18 ;  /* 0x00000012000b7c82 */ /* 0x000fe40008000000 */
[----:B------:R-:W-:-:S05]  /*3c90*/  SEL R2, R2, RZ, P4 ;  /* 0x000000ff02027207 */ /* 0x000fca0002000000 */
[----:B------:R-:W-:Y:S01]  /*3ca0*/  @P2 IMAD.U32 R11, RZ, RZ, UR4 ;  /* 0x00000004ff0b2e24 */ /* 0x000fe2000f8e00ff */
[----:B------:R-:W-:Y:S01]  /*3cb0*/  UIADD3 UR4, UP1, UR24, 0xf0, URZ ;  /* 0x000000f018047890 */ /* 0x000fe2000ff3e03f */
[----:B-1----:R-:W-:Y:S01]  /*3cc0*/  IMAD R10, R8, R15, R17 ;  /* 0x0000000f080a7224 */ /* 0x002fe200078e0211 */
[----:B------:R-:W-:Y:S02]  /*3cd0*/  UIADD3 UR24, UP2, UR24, 0x1f0, URZ ;  /* 0x000001f018187890 */ /* 0x000fe4000ff5e03f */
[----:B------:R-:W-:Y:S01]  /*3ce0*/  @P2 R2UR UR5, R11 ;  /* 0x000000000b0522ca */ /* 0x000fe200000e0000 */
[----:B------:R-:W-:Y:S01]  /*3cf0*/  IMAD R11, R9, R14, R16 ;  /* 0x0000000e090b7224 */ /* 0x000fe200078e0210 */
[----:B------:R-:W-:Y:S01]  /*3d00*/  ISETP.NE.AND P2, PT, R12, R7, PT ;  /* 0x000000070c00720c */ /* 0x000fe20003f45270 */
[----:B------:R-:W0:Y:S03]  /*3d10*/  LDC R14, c[0x0][0x3c8] ;  /* 0x0000f200ff0e7b82 */ /* 0x000e260000000800 */
[----:B------:R-:W-:Y:S01]  /*3d20*/  PRMT R10, R11, 0x40, R10 ;  /* 0x000000400b0a7816 */ /* 0x000fe2000000000a */
[----:B------:R-:W-:-:S06]  /*3d30*/  VIADD R11, R9, 0x1 ;  /* 0x00000001090b7836 */ /* 0x000fcc0000000000 */
[----:B------:R-:W-:Y:S02]  /*3d40*/  UIADD3 UR6, -UR5, URZ, URZ ;  /* 0x0000003f05067290 */ /* 0x000fe4000fffe13f */
[----:B------:R-:W-:Y:S01]  /*3d50*/  UMOV UR21, UR5 ;  /* 0x0000000500157c82 */ /* 0x000fe20008000000 */
[----:B------:R-:W-:-:S03]  /*3d60*/  @P2 IMAD.MOV R11, RZ, RZ, R9 ;  /* 0x000000ffff0b2224 */ /* 0x000fc600078e0209 */
[----:B------:R-:W-:Y:S01]  /*3d70*/  IMAD R13, R13, UR6, R18 ;  /* 0x000000060d0d7c24 */ /* 0x000fe2000f8e0212 */
[----:B------:R-:W-:Y:S02]  /*3d80*/  UIMAD.WIDE.U32 UR6, UR5, UR8, URZ ;  /* 0x00000008050672a5 */ /* 0x000fe4000f8e003f */
[----:B------:R-:W-:Y:S02]  /*3d90*/  UIADD3 UR8, UR16, 0x1c000, URZ ;  /* 0x0001c00010087890 */ /* 0x000fe4000fffe03f */
[----:B------:R-:W-:Y:S01]  /*3da0*/  @UP0 USHF.R.U32.HI UR21, URZ, UR9, UR7 ;  /* 0x000000093f150299 */ /* 0x000fe20008011607 */
[----:B------:R-:W-:Y:S01]  /*3db0*/  R2UR UR19, R13 ;  /* 0x000000000d1372ca */ /* 0x000fe200000e0000 */
[----:B------:R-:W-:Y:S01]  /*3dc0*/  VIADD R13, R8, 0x1 ;  /* 0x00000001080d7836 */ /* 0x000fe20000000000 */
[----:B------:R-:W-:Y:S01]  /*3dd0*/  R2UR UR7, R10 ;  /* 0x000000000a0772ca */ /* 0x000fe200000e0000 */
[----:B------:R-:W-:Y:S01]  /*3de0*/  UIADD3 UR6, -UR21, URZ, URZ ;  /* 0x0000003f15067290 */ /* 0x000fe2000fffe13f */
[C---:B0-----:R-:W-:Y:S01]  /*3df0*/  ISETP.NE.AND P3, PT, R11.reuse, R14, PT ;  /* 0x0000000e0b00720c */ /* 0x041fe20003f65270 */
[----:B------:R-:W-:Y:S01]  /*3e00*/  UMOV UR9, UR17 ;  /* 0x0000001100097c82 */ /* 0x000fe20008000000 */
[----:B------:R-:W-:Y:S01]  /*3e10*/  SEL R10, RZ, 0x1, P4 ;  /* 0x00000001ff0a7807 */ /* 0x000fe20002000000 */
[----:B------:R-:W-:Y:S01]  /*3e20*/  UIMAD UR20, UR20, UR6, UR5 ;  /* 0x00000006141472a4 */ /* 0x000fe2000f8e0205 */
[----:B------:R-:W-:Y:S01]  /*3e30*/  SEL R9, R11, RZ, P3 ;  /* 0x000000ff0b097207 */ /* 0x000fe20001800000 */
[----:B------:R-:W-:Y:S01]  /*3e40*/  UIADD3.X UR5, URZ, UR25, URZ, UP1, !UPT ;  /* 0x000000193f057290 */ /* 0x000fe20008ffe43f */
[----:B------:R-:W-:Y:S01]  /*3e50*/  LOP3.LUT R5, R5, R10, RZ, 0x3c, !PT ;  /* 0x0000000a05057212 */ /* 0x000fe200078e3cff */
[----:B------:R-:W-:Y:S01]  /*3e60*/  UIMAD UR20, UR20, UR15, UR23 ;  /* 0x0000000f141472a4 */ /* 0x000fe2000f8e0217 */
[----:B------:R-:W-:Y:S01]  /*3e70*/  SEL R10, R12, RZ, P2 ;  /* 0x000000ff0c0a7207 */ /* 0x000fe20001000000 */
[----:B------:R-:W-:-:S02]  /*3e80*/  UIMAD UR19, UR19, UR14, UR22 ;  /* 0x0000000e131372a4 */ /* 0x000fc4000f8e0216 */
[----:B------:R-:W-:Y:S02]  /*3e90*/  UPRMT UR6, UR7, 0x5410, URZ ;  /* 0x0000541007067896 */ /* 0x000fe4000800003f */
[----:B------:R-:W-:Y:S01]  /*3ea0*/  UIADD3.X UR25, URZ, UR25, URZ, UP2, !UPT ;  /* 0x000000193f197290 */ /* 0x000fe200097fe43f */
[----:B------:R-:W-:-:S04]  /*3eb0*/  @P3 IMAD.MOV R13, RZ, RZ, R8 ;  /* 0x000000ffff0d3224 */ /* 0x000fc800078e0208 */
[----:B------:R-:W-:Y:S02]  /*3ec0*/  IMAD.MOV.U32 R8, RZ, RZ, R13 ;  /* 0x000000ffff087224 */ /* 0x000fe400078e000d */
[----:B------:R0:W-:Y:S02]  /*3ed0*/  UTMALDG.4D.IM2COL [UR16], [UR4], UR6 ;  /* 0x00000010040073b4 */ /* 0x0001e40008058006 */
[----:B------:R0:W-:Y:S02]  /*3ee0*/  UTMALDG.4D [UR8], [UR24], desc[UR26] ;  /* 0x00001a08180075b4 */ /* 0x0001e40008019000 */
[----:B0-----:R-:W-:Y:S05]  /*3ef0*/  @P5 BRA `(.L_x_87) ;  /* 0xfffffff800a85947 */ /* 0x001fea000383ffff */
.L_x_83:
[----:B------:R-:W-:Y:S01]  /*3f00*/  ISETP.GE.U32.AND P2, PT, R6, 0x1c, PT ;  /* 0x0000001c0600780c */ /* 0x000fe20003f46070 */
[----:B------:R-:W-:Y:S05]  /*3f10*/  WARPSYNC.ALL ;  /* 0x0000000000007948 */ /* 0x000fea0003800000 */
[----:B------:R-:W-:-:S07]  /*3f20*/  ELECT P1, URZ, PT ;  /* 0x00000000003f782f */ /* 0x000fce0003820000 */
[----:B------:R-:W-:-:S05]  /*3f30*/  @P2 SHF.R.U32.HI R4, RZ, 0x2, R6 ;  /* 0x00000002ff042819 */ /* 0x000fca0000011606 */
[----:B------:R-:W-:-:S05]  /*3f40*/  @P2 IMAD.WIDE.U32 R4, R4, 0x24924925, RZ ;  /* 0x2492492504042825 */ /* 0x000fca00078e00ff */
[----:B------:R-:W-:-:S04]  /*3f50*/  @P2 LOP3.LUT R4, R5, 0x1, RZ, 0xc0, !PT ;  /* 0x0000000105042812 */ /* 0x000fc800078ec0ff */
[----:B------:R-:W-:Y:S01]  /*3f60*/  @P2 ISETP.NE.U32.AND P0, PT, R4, 0x1, PT ;  /* 0x000000010400280c */ /* 0x000fe20003f05070 */
[----:B------:R-:W-:-:S12]  /*3f70*/  @!P1 EXIT ;  /* 0x000000000000994d */ /* 0x000fd80003800000 */
[----:B------:R-:W-:Y:S01]  /*3f80*/  LOP3.LUT R3, R3, 0x2, RZ, 0xfc, !PT ;  /* 0x0000000203037812 */ /* 0x000fe200078efcff */
[----:B------:R-:W-:Y:S01]  /*3f90*/  IMAD.MOV.U32 R4, RZ, RZ, 0x1 ;  /* 0x00000001ff047424 */ /* 0x000fe200078e00ff */
[----:B------:R-:W-:Y:S02]  /*3fa0*/  @P2 ISETP.NE.U32.AND.EX P0, PT, RZ, RZ, PT, P0 ;  /* 0x000000ffff00220c */ /* 0x000fe40003f05100 */
[----:B------:R-:W-:Y:S02]  /*3fb0*/  ISETP.NE.AND P1, PT, R3, 0x3, PT ;  /* 0x000000030300780c */ /* 0x000fe40003f25270 */
[----:B------:R-:W-:-:S11]  /*3fc0*/  @P2 SEL R4, RZ, 0x1, !P0 ;  /* 0x00000001ff042807 */ /* 0x000fd60004000000 */
[----:B------:R-:W-:Y:S05]  /*3fd0*/  @!P1 BRA `(.L_x_88) ;  /* 0x0000000000049947 */ /* 0x000fea0003800000 */
[----:B------:R-:W-:Y:S01]  /*3fe0*/  BPT.TRAP 0x1 ;  /* 0x000000040000795c */ /* 0x000fe20000300000 */
.L_x_88:
[----:B------:R-:W0:Y:S01]  /*3ff0*/  S2R R5, SR_CgaCtaId ;  /* 0x0000000000057919 */ /* 0x000e220000008800 */
[----:B---3-5:R-:W-:Y:S02]  /*4000*/  SHF.R.U32.HI R2, RZ, 0x2, R6 ;  /* 0x00000002ff027819 */ /* 0x028fe40000011606 */
[----:B------:R-:W-:-:S03]  /*4010*/  MOV R0, 0x400 ;  /* 0x0000040000007802 */ /* 0x000fc60000000f00 */
[----:B------:R-:W-:-:S04]  /*4020*/  IMAD.WIDE.U32 R2, R2, 0x24924925, RZ ;  /* 0x2492492502027825 */ /* 0x000fc800078e00ff */
[----:B------:R-:W-:Y:S01]  /*4030*/  IMAD R3, R3, -0x1c, R6 ;  /* 0xffffffe403037824 */ /* 0x000fe200078e0206 */
[----:B0-----:R-:W-:Y:S02]  /*4040*/  LEA R0, R5, R0, 0x18 ;  /* 0x0000000005007211 */ /* 0x001fe400078ec0ff */
[----:B------:R-:W-:-:S03]  /*4050*/  SHF.L.U32 R5, R4, 0x1f, RZ ;  /* 0x0000001f04057819 */ /* 0x000fc600000006ff */
[----:B------:R-:W-:-:S04]  /*4060*/  VIADD R0, R0, 0x380e0 ;  /* 0x000380e000007836 */ /* 0x000fc80000000000 */
[----:B------:R-:W-:-:S07]  /*4070*/  IMAD R2, R3, 0x8, R0 ;  /* 0x0000000803027824 */ /* 0x000fce00078e0200 */
.L_x_89:
[----:B0-----:R0:W1:Y:S02]  /*4080*/  SYNCS.PHASECHK.TRANS64.TRYWAIT P0, [R2+URZ], R5 ;  /* 0x00000005020075a7 */ /* 0x001064000800017f */
[----:B-1----:R-:W-:Y:S05]  /*4090*/  @!P0 NANOSLEEP.SYNCS 0x989680 ;  /* 0x009896800000895d */ /* 0x002fea0003900000 */
[----:B------:R-:W1:Y:S02]  /*40a0*/  @!P0 SYNCS.PHASECHK.TRANS64 P0, [R2+URZ], R5 ;  /* 0x00000005020085a7 */ /* 0x000e64000800007f */
[----:B-1----:R-:W-:Y:S05]  /*40b0*/  @!P0 BRA `(.L_x_89) ;  /* 0xfffffffc00f08947 */ /* 0x002fea000383ffff */
[----:B------:R-:W-:-:S05]  /*40c0*/  VIADD R3, R3, 0x1 ;  /* 0x0000000103037836 */ /* 0x000fca0000000000 */
[----:B------:R-:W-:-:S04]  /*40d0*/  ISETP.NE.AND P0, PT, R3, 0x1c, PT ;  /* 0x0000001c0300780c */ /* 0x000fc80003f05270 */
[----:B0-----:R-:W-:Y:S02]  /*40e0*/  SEL R5, RZ, 0x1, P0 ;  /* 0x00000001ff057807 */ /* 0x001fe40000000000 */
[----:B------:R-:W-:Y:S02]  /*40f0*/  SEL R3, R3, RZ, P0 ;  /* 0x000000ff03037207 */ /* 0x000fe40000000000 */
[----:B------:R-:W-:-:S03]  /*4100*/  LOP3.LUT R7, R4, R5, RZ, 0x3c, !PT ;  /* 0x0000000504077212 */ /* 0x000fc600078e3cff */
[----:B------:R-:W-:Y:S01]  /*4110*/  IMAD R2, R3, 0x8, R0 ;  /* 0x0000000803027824 */ /* 0x000fe200078e0200 */
[----:B------:R-:W-:-:S07]  /*4120*/  SHF.L.U32 R5, R7, 0x1f, RZ ;  /* 0x0000001f07057819 */ /* 0x000fce00000006ff */
.L_x_90:
        /* <DEDUP_REMOVED lines=11> */
.L_x_91:
        /* <DEDUP_REMOVED lines=11> */
.L_x_92:
        /* <DEDUP_REMOVED lines=11> */
.L_x_93:
        /* <DEDUP_REMOVED lines=11> */
.L_x_94:
        /* <DEDUP_REMOVED lines=11> */
.L_x_95:
        /* <DEDUP_REMOVED lines=11> */
.L_x_96:
        /* <DEDUP_REMOVED lines=11> */
.L_x_97:
        /* <DEDUP_REMOVED lines=11> */
.L_x_98:
        /* <DEDUP_REMOVED lines=11> */
.L_x_99:
        /* <DEDUP_REMOVED lines=11> */
.L_x_100:
        /* <DEDUP_REMOVED lines=11> */
.L_x_101:
        /* <DEDUP_REMOVED lines=11> */
.L_x_102:
        /* <DEDUP_REMOVED lines=11> */
.L_x_103:
        /* <DEDUP_REMOVED lines=11> */
.L_x_104:
        /* <DEDUP_REMOVED lines=11> */
.L_x_105:
        /* <DEDUP_REMOVED lines=11> */
.L_x_106:
        /* <DEDUP_REMOVED lines=11> */
.L_x_107:
        /* <DEDUP_REMOVED lines=11> */
.L_x_108:
        /* <DEDUP_REMOVED lines=11> */
.L_x_109:
        /* <DEDUP_REMOVED lines=11> */
.L_x_110:
        /* <DEDUP_REMOVED lines=11> */
.L_x_111:
        /* <DEDUP_REMOVED lines=11> */
.L_x_112:
        /* <DEDUP_REMOVED lines=11> */
.L_x_113:
        /* <DEDUP_REMOVED lines=11> */
.L_x_114:
        /* <DEDUP_REMOVED lines=11> */
.L_x_115:
        /* <DEDUP_REMOVED lines=11> */
.L_x_116:
[----:B0-----:R0:W1:Y:S02]  /*5310*/  SYNCS.PHASECHK.TRANS64.TRYWAIT P0, [R3+URZ], R0 ;  /* 0x00000000030075a7 */ /* 0x001064000800017f */
[----:B-1----:R-:W-:Y:S05]  /*5320*/  @!P0 NANOSLEEP.SYNCS 0x989680 ;  /* 0x009896800000895d */ /* 0x002fea0003900000 */
[----:B------:R-:W1:Y:S02]  /*5330*/  @!P0 SYNCS.PHASECHK.TRANS64 P0, [R3+URZ], R0 ;  /* 0x00000000030085a7 */ /* 0x000e64000800007f */
[----:B-1----:R-:W-:Y:S05]  /*5340*/  @P0 EXIT ;  /* 0x000000000000094d */ /* 0x002fea0003800000 */
[----:B------:R-:W-:Y:S05]  /*5350*/  BRA `(.L_x_116) ;  /* 0xfffffffc00ec7947 */ /* 0x000fea000383ffff */
.L_x_117:
[----:B------:R-:W-:-:S00]  /*5360*/  BRA `(.L_x_117) ;  /* 0xfffffffc00fc7947 */ /* 0x000fc0000383ffff */
[----:B------:R-:W-:-:S00]  /*5370*/  NOP ;  /* 0x0000000000007918 */ /* 0x000fc00000000000 */
        /* <DEDUP_REMOVED lines=8> */
.L_x_118:


//--------------------- .nv.shared._ZN7cutlass13device_kernelINS_4conv6kernel13ConvUniversalINS1_16ConvProblemShapeILNS1_8OperatorE1ELi2EEENS1_10collective14CollectiveConvINS1_46MainloopSm90TmaGmmaWarpSpecializedImplicitGemmILS5_1ELi28ELi2EN4cute5tupleIJNSA_1CILi1EEESD_SD_EEENS1_36KernelImplicitTmaWarpSpecializedSm90ELi1EEENSB_IJNSC_ILi64EEESH_NSB_IJNSC_ILi32EEEEEEEEENS_10bfloat16_tESL_NSA_8TiledMMAINSA_8MMA_AtomIJNSA_4SM904GMMA27MMA_64x64x16_F32BF16BF16_SSILNSP_5MajorE0ELSR_1ELNSP_7ScaleInE1ELSS_1EEEEEENSA_6LayoutISE_NSB_IJNSC_ILi0EEESW_SW_EEEEENSB_IJNSA_10UnderscoreESZ_SZ_EEEEENS7_6detail26Sm90ImplicitGemmTileTraitsINSA_20SM90_TMA_LOAD_IM2COLENSA_14ComposedLayoutINSA_7SwizzleILi2ELi4ELi3EEENSA_18smem_ptr_flag_bitsILi16EEENSV_INSB_IJNSB_IJNSC_ILi8EEES1A_EEENSB_IJSI_SD_EEENSB_IJSD_NSC_ILi28EEEEEEEEENSB_IJNSB_IJSI_NSC_ILi256EEEEEENSB_IJSD_SW_EEENSB_IJSW_NSC_ILi2048EEEEEEEEEEEEEvEENS13_INSA_13SM90_TMA_LOADENS15_INS16_ILi3ELi4ELi3EEES19_NSV_INSB_IJNSB_IJSH_SD_EEENSB_IJS1A_NSC_ILi4EEEEEES1E_EEENSB_IJS1I_NSB_IJSH_NSC_ILi512EEEEEES1K_EEEEEEEvEEEENS_8epilogue10collective6detail29Sm90TmaWarpSpecializedAdapterINS23_15DefaultEpilogueISL_NSB_IJNSB_IJlllEEESD_SW_EEES28_NS22_6thread17LinearCombinationISL_Li1EffLNS29_9ScaleType4KindE0ELNS_15FloatRoundStyleE2ESL_EENS_4gemm15EpilogueDefaultEEEEEvvEEEEvNT_6ParamsE --------------------------
	.section	.nv.shared._ZN7cutlass13device_kernelINS_4conv6kernel13ConvUniversalINS1_16ConvProblemShapeILNS1_8OperatorE1ELi2EEENS1_10collective14CollectiveConvINS1_46MainloopSm90TmaGmmaWarpSpecializedImplicitGemmILS5_1ELi28ELi2EN4cute5tupleIJNSA_1CILi1EEESD_SD_EEENS1_36KernelImplicitTmaWarpSpecializedSm90ELi1EEENSB_IJNSC_ILi64EEESH_NSB_IJNSC_ILi32EEEEEEEEENS_10bfloat16_tESL_NSA_8TiledMMAINSA_8MMA_AtomIJNSA_4SM904GMMA27MMA_64x64x16_F32BF16BF16_SSILNSP_5MajorE0ELSR_1ELNSP_7ScaleInE1ELSS_1EEEEEENSA_6LayoutISE_NSB_IJNSC_ILi0EEESW_SW_EEEEENSB_IJNSA_10UnderscoreESZ_SZ_EEEEENS7_6detail26Sm90ImplicitGemmTileTraitsINSA_20SM90_TMA_LOAD_IM2COLENSA_14ComposedLayoutINSA_7SwizzleILi2ELi4ELi3EEENSA_18smem_ptr_flag_bitsILi16EEENSV_INSB_IJNSB_IJNSC_ILi8EEES1A_EEENSB_IJSI_SD_EEENSB_IJSD_NSC_ILi28EEEEEEEEENSB_IJNSB_IJSI_NSC_ILi256EEEEEENSB_IJSD_SW_EEENSB_IJSW_NSC_ILi2048EEEEEEEEEEEEEvEENS13_INSA_13SM90_TMA_LOADENS15_INS16_ILi3ELi4ELi3EEES19_NSV_INSB_IJNSB_IJSH_SD_EEENSB_IJS1A_NSC_ILi4EEEEEES1E_EEENSB_IJS1I_NSB_IJSH_NSC_ILi512EEEEEES1K_EEEEEEEvEEEENS_8epilogue10collective6detail29Sm90TmaWarpSpecializedAdapterINS23_15DefaultEpilogueISL_NSB_IJNSB_IJlllEEESD_SW_EEES28_NS22_6thread17LinearCombinationISL_Li1EffLNS29_9ScaleType4KindE0ELNS_15FloatRoundStyleE2ESL_EENS_4gemm15EpilogueDefaultEEEEEvvEEEEvNT_6ParamsE,"aw",@nobits
	.sectionflags	@""
	.align	16
	.zero		1024


//--------------------- .nv.shared.reserved.0     --------------------------
	.section	.nv.shared.reserved.0,"aw",@nobits
	.weak		__nv_reservedSMEM_offset_0_alias
	.size		__nv_reservedSMEM_offset_0_alias, 0, 0
	.other		__nv_reservedSMEM_offset_0_alias,@"STO_CUDA_RESERVED_SHARED STV_DEFAULT"
__nv_reservedSMEM_offset_0_alias:
	.zero		0


//--------------------- .nv.global                --------------------------
	.section	.nv.global,"aw",@nobits
.nv.global:
	.type		_ZN39_INTERNAL_191f4ebf_4_k_cu_26811065_26144cute1_E,@object
	.size		_ZN39_INTERNAL_191f4ebf_4_k_cu_26811065_26144cute1_E,(_ZN39_INTERNAL_191f4ebf_4_k_cu_26811065_26144cuda3std3__45__cpo6cbeginE - _ZN39_INTERNAL_191f4ebf_4_k_cu_26811065_26144cute1_E)
_ZN39_INTERNAL_191f4ebf_4_k_cu_26811065_26144cute1_E:
	.zero		1
	.type		_ZN39_INTERNAL_191f4ebf_4_k_cu_26811065_26144cuda3std3__45__cpo6cbeginE,@object
	.size		_ZN39_INTERNAL_191f4ebf_4_k_cu_26811065_26144cuda3std3__45__cpo6cbeginE,(_ZN39_INTERNAL_191f4ebf_4_k_cu_26811065_26144cuda3std3__48in_placeE - _ZN39_INTERNAL_191f4ebf_4_k_cu_26811065_26144cuda3std3__45__cpo6cbeginE)
_ZN39_INTERNAL_191f4ebf_4_k_cu_26811065_26144cuda3std3__45__cpo6cbeginE:
	.zero		1
	.type		_ZN39_INTERNAL_191f4ebf_4_k_cu_26811065_26144cuda3std3__48in_placeE,@object
	.size		_ZN39_INTERNAL_191f4ebf_4_k_cu_26811065_26144cuda3std3__48in_placeE,(_ZN39_INTERNAL_191f4ebf_4_k_cu_26811065_26144cuda3std6ranges3__45__cpo9iter_moveE - _ZN39_INTERNAL_191f4ebf_4_k_cu_26811065_26144cuda3std3__48in_placeE)
_ZN39_INTERNAL_191f4ebf_4_k_cu_26811065_26144cuda3std3__48in_placeE:
	.zero		1
	.type		_ZN39_INTERNAL_191f4ebf_4_k_cu_26811065_26144cuda3std6ranges3__45__cpo9iter_moveE,@object
	.size		_ZN39_INTERNAL_191f4ebf_4_k_cu_26811065_26144cuda3std6ranges3__45__cpo9iter_moveE,(_ZN39_INTERNAL_191f4ebf_4_k_cu_26811065_26144cuda3std3__45__cpo5beginE - _ZN39_INTERNAL_191f4ebf_4_k_cu_26811065_26144cuda3std6ranges3__45__cpo9iter_moveE)
_ZN39_INTERNAL_191f4ebf_4_k_cu_26811065_26144cuda3std6ranges3__45__cpo9iter_moveE:
	.zero		1
	.type		_ZN39_INTERNAL_191f4ebf_4_k_cu_26811065_26144cuda3std3__45__cpo5beginE,@object
	.size		_ZN39_INTERNAL_191f4ebf_4_k_cu_26811065_26144cuda3std3__45__cpo5beginE,(_ZN39_INTERNAL_191f4ebf_4_k_cu_26811065_26144cuda3std3__441_GLOBAL__N__191f4ebf_4_k_cu_26811065_26146ignoreE - _ZN39_INTERNAL_191f4ebf_4_k_cu_26811065_26144cuda3std3__45__cpo5beginE)
_ZN39_INTERNAL_191f4ebf_4_k_cu_26811065_26144cuda3std3__45__cpo5beginE:
	.zero		1
	.type		_ZN39_INTERNAL_191f4ebf_4_k_cu_26811065_26144cuda3std3__441_GLOBAL__N__191f4ebf_4_k_cu_26811065_26146ignoreE,@object
	.size		_ZN39_INTERNAL_191f4ebf_4_k_cu_26811065_26144cuda3std3__441_GLOBAL__N__191f4ebf_4_k_cu_26811065_26146ignoreE,(_ZN39_INTERNAL_191f4ebf_4_k_cu_26811065_26144cute7productE - _ZN39_INTERNAL_191f4ebf_4_k_cu_26811065_26144cuda3std3__441_GLOBAL__N__191f4ebf_4_k_cu_26811065_26146ignoreE)
_ZN39_INTERNAL_191f4ebf_4_k_cu_26811065_26144cuda3std3__441_GLOBAL__N__191f4ebf_4_k_cu_26811065_26146ignoreE:
	.zero		1
	.type		_ZN39_INTERNAL_191f4ebf_4_k_cu_26811065_26144cute7productE,@object
	.size		_ZN39_INTERNAL_191f4ebf_4_k_cu_26811065_26144cute7productE,(_ZN39_INTERNAL_191f4ebf_4_k_cu_26811065_26144cuda3std3__45__cpo3endE - _ZN39_INTERNAL_191f4ebf_4_k_cu_26811065_26144cute7productE)
_ZN39_INTERNAL_191f4ebf_4_k_cu_26811065_26144cute7productE:
	.zero		1
	.type		_ZN39_INTERNAL_191f4ebf_4_k_cu_26811065_26144cuda3std3__45__cpo3endE,@object
	.size		_ZN39_INTERNAL_191f4ebf_4_k_cu_26811065_26144cuda3std3__45__cpo3endE,(_ZN39_INTERNAL_191f4ebf_4_k_cu_26811065_26144cuda3std3__419piecewise_constructE - _ZN39_INTERNAL_191f4ebf_4_k_cu_26811065_26144cuda3std3__45__cpo3endE)
_ZN39_INTERNAL_191f4ebf_4_k_cu_26811065_26144cuda3std3__45__cpo3endE:
	.zero		1
	.type		_ZN39_INTERNAL_191f4ebf_4_k_cu_26811065_26144cuda3std3__419piecewise_constructE,@object
	.size		_ZN39_INTERNAL_191f4ebf_4_k_cu_26811065_26144cuda3std3__419piecewise_constructE,(_ZN39_INTERNAL_191f4ebf_4_k_cu_26811065_26144cuda3std3__45__cpo4cendE - _ZN39_INTERNAL_191f4ebf_4_k_cu_26811065_26144cuda3std3__419piecewise_constructE)
_ZN39_INTERNAL_191f4ebf_4_k_cu_26811065_26144cuda3std3__419piecewise_constructE:
	.zero		1
	.type		_ZN39_INTERNAL_191f4ebf_4_k_cu_26811065_26144cuda3std3__45__cpo4cendE,@object
	.size		_ZN39_INTERNAL_191f4ebf_4_k_cu_26811065_26144cuda3std3__45__cpo4cendE,(_ZN39_INTERNAL_191f4ebf_4_k_cu_26811065_26144cuda3std6ranges3__45__cpo4swapE - _ZN39_INTERNAL_191f4ebf_4_k_cu_26811065_26144cuda3std3__45__cpo4cendE)
_ZN39_INTERNAL_191f4ebf_4_k_cu_26811065_26144cuda3std3__45__cpo4cendE:
	.zero		1
	.type		_ZN39_INTERNAL_191f4ebf_4_k_cu_26811065_26144cuda3std6ranges3__45__cpo4swapE,@object
	.size		_ZN39_INTERNAL_191f4ebf_4_k_cu_26811065_26144cuda3std6ranges3__45__cpo4swapE,(.L_7 - _ZN39_INTERNAL_191f4ebf_4_k_cu_26811065_26144cuda3std6ranges3__45__cpo4swapE)
_ZN39_INTERNAL_191f4ebf_4_k_cu_26811065_26144cuda3std6ranges3__45__cpo4swapE:
	.zero		1
.L_7:


//--------------------- .nv.constant0._ZN7cutlass13device_kernelINS_4conv6kernel13ConvUniversalINS1_16ConvProblemShapeILNS1_8OperatorE1ELi2EEENS1_10collective14CollectiveConvINS1_46MainloopSm90TmaGmmaWarpSpecializedImplicitGemmILS5_1ELi28ELi2EN4cute5tupleIJNSA_1CILi1EEESD_SD_EEENS1_36KernelImplicitTmaWarpSpecializedSm90ELi1EEENSB_IJNSC_ILi64EEESH_NSB_IJNSC_ILi32EEEEEEEEENS_10bfloat16_tESL_NSA_8TiledMMAINSA_8MMA_AtomIJNSA_4SM904GMMA27MMA_64x64x16_F32BF16BF16_SSILNSP_5MajorE0ELSR_1ELNSP_7ScaleInE1ELSS_1EEEEEENSA_6LayoutISE_NSB_IJNSC_ILi0EEESW_SW_EEEEENSB_IJNSA_10UnderscoreESZ_SZ_EEEEENS7_6detail26Sm90ImplicitGemmTileTraitsINSA_20SM90_TMA_LOAD_IM2COLENSA_14ComposedLayoutINSA_7SwizzleILi2ELi4ELi3EEENSA_18smem_ptr_flag_bitsILi16EEENSV_INSB_IJNSB_IJNSC_ILi8EEES1A_EEENSB_IJSI_SD_EEENSB_IJSD_NSC_ILi28EEEEEEEEENSB_IJNSB_IJSI_NSC_ILi256EEEEEENSB_IJSD_SW_EEENSB_IJSW_NSC_ILi2048EEEEEEEEEEEEEvEENS13_INSA_13SM90_TMA_LOADENS15_INS16_ILi3ELi4ELi3EEES19_NSV_INSB_IJNSB_IJSH_SD_EEENSB_IJS1A_NSC_ILi4EEEEEES1E_EEENSB_IJS1I_NSB_IJSH_NSC_ILi512EEEEEES1K_EEEEEEEvEEEENS_8epilogue10collective6detail29Sm90TmaWarpSpecializedAdapterINS23_15DefaultEpilogueISL_NSB_IJNSB_IJlllEEESD_SW_EEES28_NS22_6thread17LinearCombinationISL_Li1EffLNS29_9ScaleType4KindE0ELNS_15FloatRoundStyleE2ESL_EENS_4gemm15EpilogueDefaultEEEEEvvEEEEvNT_6ParamsE --------------------------
	.section	.nv.constant0._ZN7cutlass13device_kernelINS_4conv6kernel13ConvUniversalINS1_16ConvProblemShapeILNS1_8OperatorE1ELi2EEENS1_10collective14CollectiveConvINS1_46MainloopSm90TmaGmmaWarpSpecializedImplicitGemmILS5_1ELi28ELi2EN4cute5tupleIJNSA_1CILi1EEESD_SD_EEENS1_36KernelImplicitTmaWarpSpecializedSm90ELi1EEENSB_IJNSC_ILi64EEESH_NSB_IJNSC_ILi32EEEEEEEEENS_10bfloat16_tESL_NSA_8TiledMMAINSA_8MMA_AtomIJNSA_4SM904GMMA27MMA_64x64x16_F32BF16BF16_SSILNSP_5MajorE0ELSR_1ELNSP_7ScaleInE1ELSS_1EEEEEENSA_6LayoutISE_NSB_IJNSC_ILi0EEESW_SW_EEEEENSB_IJNSA_10UnderscoreESZ_SZ_EEEEENS7_6detail26Sm90ImplicitGemmTileTraitsINSA_20SM90_TMA_LOAD_IM2COLENSA_14ComposedLayoutINSA_7SwizzleILi2ELi4ELi3EEENSA_18smem_ptr_flag_bitsILi16EEENSV_INSB_IJNSB_IJNSC_ILi8EEES1A_EEENSB_IJSI_SD_EEENSB_IJSD_NSC_ILi28EEEEEEEEENSB_IJNSB_IJSI_NSC_ILi256EEEEEENSB_IJSD_SW_EEENSB_IJSW_NSC_ILi2048EEEEEEEEEEEEEvEENS13_INSA_13SM90_TMA_LOADENS15_INS16_ILi3ELi4ELi3EEES19_NSV_INSB_IJNSB_IJSH_SD_EEENSB_IJS1A_NSC_ILi4EEEEEES1E_EEENSB_IJS1I_NSB_IJSH_NSC_ILi512EEEEEES1K_EEEEEEEvEEEENS_8epilogue10collective6detail29Sm90TmaWarpSpecializedAdapterINS23_15DefaultEpilogueISL_NSB_IJNSB_IJlllEEESD_SW_EEES28_NS22_6thread17LinearCombinationISL_Li1EffLNS29_9ScaleType4KindE0ELNS_15FloatRoundStyleE2ESL_EENS_4gemm15EpilogueDefaultEEEEEvvEEEEvNT_6ParamsE,"a",@progbits
	.sectionflags	@""
	.align	4
.nv.constant0._ZN7cutlass13device_kernelINS_4conv6kernel13ConvUniversalINS1_16ConvProblemShapeILNS1_8OperatorE1ELi2EEENS1_10collective14CollectiveConvINS1_46MainloopSm90TmaGmmaWarpSpecializedImplicitGemmILS5_1ELi28ELi2EN4cute5tupleIJNSA_1CILi1EEESD_SD_EEENS1_36KernelImplicitTmaWarpSpecializedSm90ELi1EEENSB_IJNSC_ILi64EEESH_NSB_IJNSC_ILi32EEEEEEEEENS_10bfloat16_tESL_NSA_8TiledMMAINSA_8MMA_AtomIJNSA_4SM904GMMA27MMA_64x64x16_F32BF16BF16_SSILNSP_5MajorE0ELSR_1ELNSP_7ScaleInE1ELSS_1EEEEEENSA_6LayoutISE_NSB_IJNSC_ILi0EEESW_SW_EEEEENSB_IJNSA_10UnderscoreESZ_SZ_EEEEENS7_6detail26Sm90ImplicitGemmTileTraitsINSA_20SM90_TMA_LOAD_IM2COLENSA_14ComposedLayoutINSA_7SwizzleILi2ELi4ELi3EEENSA_18smem_ptr_flag_bitsILi16EEENSV_INSB_IJNSB_IJNSC_ILi8EEES1A_EEENSB_IJSI_SD_EEENSB_IJSD_NSC_ILi28EEEEEEEEENSB_IJNSB_IJSI_NSC_ILi256EEEEEENSB_IJSD_SW_EEENSB_IJSW_NSC_ILi2048EEEEEEEEEEEEEvEENS13_INSA_13SM90_TMA_LOADENS15_INS16_ILi3ELi4ELi3EEES19_NSV_INSB_IJNSB_IJSH_SD_EEENSB_IJS1A_NSC_ILi4EEEEEES1E_EEENSB_IJS1I_NSB_IJSH_NSC_ILi512EEEEEES1K_EEEEEEEvEEEENS_8epilogue10collective6detail29Sm90TmaWarpSpecializedAdapterINS23_15DefaultEpilogueISL_NSB_IJNSB_IJlllEEESD_SW_EEES28_NS22_6thread17LinearCombinationISL_Li1EffLNS29_9ScaleType4KindE0ELNS_15FloatRoundStyleE2ESL_EENS_4gemm15EpilogueDefaultEEEEEvvEEEEvNT_6ParamsE:
	.zero		1536


//--------------------- SYMBOLS --------------------------

	.type		.nv.reservedSmem.offset0,@object
	.size		.nv.reservedSmem.offset0,0x4
